// auto-generated by cutlass_sweep.gemm — config: {"arch": "sm_100", "cluster_m": 2, "cluster_n": 2, "dtype": "tf32", "stages": 4, "tile_k": 64, "tile_m": 256, "tile_n": 128}
#include "cutlass/cutlass.h"
#include "cutlass/gemm/collective/collective_builder.hpp"
#include "cutlass/gemm/device/gemm_universal_adapter.h"
#include "cutlass/gemm/kernel/gemm_universal.hpp"
#include "cutlass/epilogue/collective/collective_builder.hpp"

using ElemA = cutlass::tfloat32_t;
using ElemB = cutlass::tfloat32_t;
using ElemCD = cutlass::tfloat32_t;
using Acc  = float;
using TileShape    = cute::Shape<cute::_256, cute::_128, cute::_64>;
using ClusterShape = cute::Shape<cute::_2, cute::_2, cute::_1>;

using CollectiveEpilogue = typename cutlass::epilogue::collective::CollectiveBuilder<
    cutlass::arch::Sm100, cutlass::arch::OpClassTensorOp,
    TileShape, ClusterShape,
    cutlass::epilogue::collective::EpilogueTileAuto,
    Acc, Acc,
    ElemCD, cutlass::layout::RowMajor, 128 / cutlass::sizeof_bits<ElemCD>::value,
    ElemCD, cutlass::layout::RowMajor, 128 / cutlass::sizeof_bits<ElemCD>::value,
    cutlass::epilogue::collective::EpilogueScheduleAuto
  >::CollectiveOp;

using CollectiveMainloop = typename cutlass::gemm::collective::CollectiveBuilder<
    cutlass::arch::Sm100, cutlass::arch::OpClassTensorOp,
    ElemA, cutlass::layout::RowMajor, 128 / cutlass::sizeof_bits<ElemA>::value,
    ElemB, cutlass::layout::ColumnMajor, 128 / cutlass::sizeof_bits<ElemB>::value,
    Acc,
    TileShape, ClusterShape,
    cutlass::gemm::collective::StageCount<4>,
    cutlass::gemm::collective::KernelScheduleAuto
  >::CollectiveOp;

using GemmKernel = cutlass::gemm::kernel::GemmUniversal<
    cute::Shape<int,int,int,int>,
    CollectiveMainloop,
    CollectiveEpilogue
>;
using Gemm = cutlass::gemm::device::GemmUniversalAdapter<GemmKernel>;

// Force the device kernel symbol into the cubin without needing a host main.
auto* _anchor = &cutlass::device_kernel<GemmKernel>;


// ===== COMPILED SASS (sm_100a) =====

	.target	sm_100a

	.elftype	@"ET_EXEC"


//--------------------- .note.nv.tkinfo           --------------------------
	.section	.note.nv.tkinfo,"",@"SHT_NOTE"
	.sectionflags	@"SHF_NOTE_NV_TKINFO"
	.tkinfo
        /*0018*/ 	.word	0x00000002
        /*0030*/ 	.string	""
        /*0030*/ 	.string	"ptxas"
        /*0030*/ 	.string	"Cuda compilation tools, release 13.0, V13.0.88"
        /*0030*/ 	.string	"Build cuda_13.0.r13.0/compiler.36424714_0"
        /*0030*/ 	.string	"-arch sm_100a -m 64 "



//--------------------- .note.nv.cuinfo           --------------------------
	.section	.note.nv.cuinfo,"",@"SHT_NOTE"
	.sectionflags	@"SHF_NOTE_NV_CUINFO"
        /*0018*/ 	.short	0x0002
        /*001a*/ 	.short	0x0064
        /*001c*/ 	.short	0x0082
	.zero		2


//--------------------- .nv.info                  --------------------------
	.section	.nv.info,"",@"SHT_CUDA_INFO"
	.align	4


	//----- nvinfo : EIATTR_REGCOUNT
	.align		4
        /*0000*/ 	.byte	0x04, 0x2f
        /*0002*/ 	.short	(.L_19 - .L_18)
	.align		4
.L_18:
        /*0004*/ 	.word	index@(_ZN7cutlass13device_kernelINS_4gemm6kernel13GemmUniversalIN4cute5tupleIJiiiiEEENS1_10collective13CollectiveMmaINS1_35MainloopSm100TmaUmmaWarpSpecializedILi4ELi2ELi4ENS5_IJNS4_1CILi2EEESB_NSA_ILi1EEEEEEEENS5_IJNSA_ILi256EEENSA_ILi128EEENSA_ILi64EEEEEENS_10tfloat32_tENS5_IJlSC_lEEESJ_SK_NS4_8TiledMMAINS4_8MMA_AtomIJNS4_23SM100_MMA_TF32_2x1SM_SSISJ_SJ_fLi256ELi128ELNS4_4UMMA5MajorE0ELSP_0ELNSO_7ScaleInE0ELSQ_0EEEEEENS4_6LayoutINS5_IJSC_SC_SC_EEENS5_IJNSA_ILi0EEESV_SV_EEEEENS5_IJNS4_10UnderscoreESY_SY_EEEEENS4_28SM100_TMA_2SM_LOAD_MULTICASTENS4_14ComposedLayoutINS4_7SwizzleILi3ELi4ELi3EEENS4_18smem_ptr_flag_bitsILi32EEENST_INS5_IJNSA_ILi8EEENSA_ILi32EEEEEENS5_IJS18_SC_EEEEEEEvNS4_8identityENS4_18SM100_TMA_2SM_LOADES1C_vS1D_EENS_8epilogue10collective18CollectiveEpilogueINS1G_23Sm100TmaWarpSpecializedILi4ELi2ELi16ELb1ELb0EEEJNS5_IJSG_SG_SH_EEENS5_IJNST_ISG_SC_EENST_INSA_ILi16EEESC_EEEEESJ_SK_SJ_SK_NS1G_6fusion15FusionCallbacksIS1K_NS1Q_17LinearCombinationISJ_fSJ_fLNS_15FloatRoundStyleE2EEES1L_S1P_JEEENS4_5SM1004TMEM4LOAD26SM100_TMEM_LOAD_32dp32b16xENS4_13SM90_TMA_LOADENS12_INS13_ILi2ELi4ELi3EEES16_NST_INS5_IJS17_S1N_EEENS5_IJS1N_SC_EEEEEEENS4_39AutoVectorizingCopyWithAssumedAlignmentILi128EEENS4_14SM90_TMA_STOREES25_S27_S27_EEEvvEEEEvNT_6ParamsE)
        /*0008*/ 	.word	0x0000004f


	//----- nvinfo : EIATTR_FRAME_SIZE
	.align		4
.L_19:
        /*000c*/ 	.byte	0x04, 0x11
        /*000e*/ 	.short	(.L_21 - .L_20)
	.align		4
.L_20:
        /*0010*/ 	.word	index@($__internal_2_$__cuda_sm10x_tcgen05_guardrail_trap_unallocated_columns_being_dealloced)
        /*0014*/ 	.word	0x00000000


	//----- nvinfo : EIATTR_FRAME_SIZE
	.align		4
.L_21:
        /*0018*/ 	.byte	0x04, 0x11
        /*001a*/ 	.short	(.L_23 - .L_22)
	.align		4
.L_22:
        /*001c*/ 	.word	index@($__internal_1_$__cuda_sm10x_tcgen05_guardrail_trap_phase_invalid_during_alloc)
        /*0020*/ 	.word	0x00000000


	//----- nvinfo : EIATTR_FRAME_SIZE
	.align		4
.L_23:
        /*0024*/ 	.byte	0x04, 0x11
        /*0026*/ 	.short	(.L_25 - .L_24)
	.align		4
.L_24:
        /*0028*/ 	.word	index@($__internal_0_$__cuda_sm10x_tcgen05_guardrail_trap_col_being_dealloced_not_returned_by_alloc)
        /*002c*/ 	.word	0x00000000


	//----- nvinfo : EIATTR_FRAME_SIZE
	.align		4
.L_25:
        /*0030*/ 	.byte	0x04, 0x11
        /*0032*/ 	.short	(.L_27 - .L_26)
	.align		4
.L_26:
        /*0034*/ 	.word	index@(_ZN7cutlass13device_kernelINS_4gemm6kernel13GemmUniversalIN4cute5tupleIJiiiiEEENS1_10collective13CollectiveMmaINS1_35MainloopSm100TmaUmmaWarpSpecializedILi4ELi2ELi4ENS5_IJNS4_1CILi2EEESB_NSA_ILi1EEEEEEEENS5_IJNSA_ILi256EEENSA_ILi128EEENSA_ILi64EEEEEENS_10tfloat32_tENS5_IJlSC_lEEESJ_SK_NS4_8TiledMMAINS4_8MMA_AtomIJNS4_23SM100_MMA_TF32_2x1SM_SSISJ_SJ_fLi256ELi128ELNS4_4UMMA5MajorE0ELSP_0ELNSO_7ScaleInE0ELSQ_0EEEEEENS4_6LayoutINS5_IJSC_SC_SC_EEENS5_IJNSA_ILi0EEESV_SV_EEEEENS5_IJNS4_10UnderscoreESY_SY_EEEEENS4_28SM100_TMA_2SM_LOAD_MULTICASTENS4_14ComposedLayoutINS4_7SwizzleILi3ELi4ELi3EEENS4_18smem_ptr_flag_bitsILi32EEENST_INS5_IJNSA_ILi8EEENSA_ILi32EEEEEENS5_IJS18_SC_EEEEEEEvNS4_8identityENS4_18SM100_TMA_2SM_LOADES1C_vS1D_EENS_8epilogue10collective18CollectiveEpilogueINS1G_23Sm100TmaWarpSpecializedILi4ELi2ELi16ELb1ELb0EEEJNS5_IJSG_SG_SH_EEENS5_IJNST_ISG_SC_EENST_INSA_ILi16EEESC_EEEEESJ_SK_SJ_SK_NS1G_6fusion15FusionCallbacksIS1K_NS1Q_17LinearCombinationISJ_fSJ_fLNS_15FloatRoundStyleE2EEES1L_S1P_JEEENS4_5SM1004TMEM4LOAD26SM100_TMEM_LOAD_32dp32b16xENS4_13SM90_TMA_LOADENS12_INS13_ILi2ELi4ELi3EEES16_NST_INS5_IJS17_S1N_EEENS5_IJS1N_SC_EEEEEEENS4_39AutoVectorizingCopyWithAssumedAlignmentILi128EEENS4_14SM90_TMA_STOREES25_S27_S27_EEEvvEEEEvNT_6ParamsE)
        /*0038*/ 	.word	0x00000000


	//----- nvinfo : EIATTR_MIN_STACK_SIZE
	.align		4
.L_27:
        /*003c*/ 	.byte	0x04, 0x12
        /*003e*/ 	.short	(.L_29 - .L_28)
	.align		4
.L_28:
        /*0040*/ 	.word	index@(_ZN7cutlass13device_kernelINS_4gemm6kernel13GemmUniversalIN4cute5tupleIJiiiiEEENS1_10collective13CollectiveMmaINS1_35MainloopSm100TmaUmmaWarpSpecializedILi4ELi2ELi4ENS5_IJNS4_1CILi2EEESB_NSA_ILi1EEEEEEEENS5_IJNSA_ILi256EEENSA_ILi128EEENSA_ILi64EEEEEENS_10tfloat32_tENS5_IJlSC_lEEESJ_SK_NS4_8TiledMMAINS4_8MMA_AtomIJNS4_23SM100_MMA_TF32_2x1SM_SSISJ_SJ_fLi256ELi128ELNS4_4UMMA5MajorE0ELSP_0ELNSO_7ScaleInE0ELSQ_0EEEEEENS4_6LayoutINS5_IJSC_SC_SC_EEENS5_IJNSA_ILi0EEESV_SV_EEEEENS5_IJNS4_10UnderscoreESY_SY_EEEEENS4_28SM100_TMA_2SM_LOAD_MULTICASTENS4_14ComposedLayoutINS4_7SwizzleILi3ELi4ELi3EEENS4_18smem_ptr_flag_bitsILi32EEENST_INS5_IJNSA_ILi8EEENSA_ILi32EEEEEENS5_IJS18_SC_EEEEEEEvNS4_8identityENS4_18SM100_TMA_2SM_LOADES1C_vS1D_EENS_8epilogue10collective18CollectiveEpilogueINS1G_23Sm100TmaWarpSpecializedILi4ELi2ELi16ELb1ELb0EEEJNS5_IJSG_SG_SH_EEENS5_IJNST_ISG_SC_EENST_INSA_ILi16EEESC_EEEEESJ_SK_SJ_SK_NS1G_6fusion15FusionCallbacksIS1K_NS1Q_17LinearCombinationISJ_fSJ_fLNS_15FloatRoundStyleE2EEES1L_S1P_JEEENS4_5SM1004TMEM4LOAD26SM100_TMEM_LOAD_32dp32b16xENS4_13SM90_TMA_LOADENS12_INS13_ILi2ELi4ELi3EEES16_NST_INS5_IJS17_S1N_EEENS5_IJS1N_SC_EEEEEEENS4_39AutoVectorizingCopyWithAssumedAlignmentILi128EEENS4_14SM90_TMA_STOREES25_S27_S27_EEEvvEEEEvNT_6ParamsE)
        /*0044*/ 	.word	0x00000000
.L_29:


//--------------------- .nv.compat                --------------------------
	.section	.nv.compat,"",@"SHT_CUDA_COMPAT_INFO"
	.align	4
        /*0000*/ 	.byte	0x02, 0x09, 0x01, 0x00, 0x02, 0x02, 0x02, 0x00, 0x02, 0x05, 0x05, 0x00, 0x03, 0x07, 0x01, 0x01
        /*0010*/ 	.byte	0x02, 0x03, 0x01, 0x00, 0x02, 0x06, 0x01, 0x00, 0x04, 0x0b, 0x08, 0x00, 0x09, 0x00, 0x00, 0x00
        /*0020*/ 	.byte	0x00, 0x00, 0x00, 0x00


//--------------------- .nv.info._ZN7cutlass13device_kernelINS_4gemm6kernel13GemmUniversalIN4cute5tupleIJiiiiEEENS1_10collective13CollectiveMmaINS1_35MainloopSm100TmaUmmaWarpSpecializedILi4ELi2ELi4ENS5_IJNS4_1CILi2EEESB_NSA_ILi1EEEEEEEENS5_IJNSA_ILi256EEENSA_ILi128EEENSA_ILi64EEEEEENS_10tfloat32_tENS5_IJlSC_lEEESJ_SK_NS4_8TiledMMAINS4_8MMA_AtomIJNS4_23SM100_MMA_TF32_2x1SM_SSISJ_SJ_fLi256ELi128ELNS4_4UMMA5MajorE0ELSP_0ELNSO_7ScaleInE0ELSQ_0EEEEEENS4_6LayoutINS5_IJSC_SC_SC_EEENS5_IJNSA_ILi0EEESV_SV_EEEEENS5_IJNS4_10UnderscoreESY_SY_EEEEENS4_28SM100_TMA_2SM_LOAD_MULTICASTENS4_14ComposedLayoutINS4_7SwizzleILi3ELi4ELi3EEENS4_18smem_ptr_flag_bitsILi32EEENST_INS5_IJNSA_ILi8EEENSA_ILi32EEEEEENS5_IJS18_SC_EEEEEEEvNS4_8identityENS4_18SM100_TMA_2SM_LOADES1C_vS1D_EENS_8epilogue10collective18CollectiveEpilogueINS1G_23Sm100TmaWarpSpecializedILi4ELi2ELi16ELb1ELb0EEEJNS5_IJSG_SG_SH_EEENS5_IJNST_ISG_SC_EENST_INSA_ILi16EEESC_EEEEESJ_SK_SJ_SK_NS1G_6fusion15FusionCallbacksIS1K_NS1Q_17LinearCombinationISJ_fSJ_fLNS_15FloatRoundStyleE2EEES1L_S1P_JEEENS4_5SM1004TMEM4LOAD26SM100_TMEM_LOAD_32dp32b16xENS4_13SM90_TMA_LOADENS12_INS13_ILi2ELi4ELi3EEES16_NST_INS5_IJS17_S1N_EEENS5_IJS1N_SC_EEEEEEENS4_39AutoVectorizingCopyWithAssumedAlignmentILi128EEENS4_14SM90_TMA_STOREES25_S27_S27_EEEvvEEEEvNT_6ParamsE --------------------------
	.section	.nv.info._ZN7cutlass13device_kernelINS_4gemm6kernel13GemmUniversalIN4cute5tupleIJiiiiEEENS1_10collective13CollectiveMmaINS1_35MainloopSm100TmaUmmaWarpSpecializedILi4ELi2ELi4ENS5_IJNS4_1CILi2EEESB_NSA_ILi1EEEEEEEENS5_IJNSA_ILi256EEENSA_ILi128EEENSA_ILi64EEEEEENS_10tfloat32_tENS5_IJlSC_lEEESJ_SK_NS4_8TiledMMAINS4_8MMA_AtomIJNS4_23SM100_MMA_TF32_2x1SM_SSISJ_SJ_fLi256ELi128ELNS4_4UMMA5MajorE0ELSP_0ELNSO_7ScaleInE0ELSQ_0EEEEEENS4_6LayoutINS5_IJSC_SC_SC_EEENS5_IJNSA_ILi0EEESV_SV_EEEEENS5_IJNS4_10UnderscoreESY_SY_EEEEENS4_28SM100_TMA_2SM_LOAD_MULTICASTENS4_14ComposedLayoutINS4_7SwizzleILi3ELi4ELi3EEENS4_18smem_ptr_flag_bitsILi32EEENST_INS5_IJNSA_ILi8EEENSA_ILi32EEEEEENS5_IJS18_SC_EEEEEEEvNS4_8identityENS4_18SM100_TMA_2SM_LOADES1C_vS1D_EENS_8epilogue10collective18CollectiveEpilogueINS1G_23Sm100TmaWarpSpecializedILi4ELi2ELi16ELb1ELb0EEEJNS5_IJSG_SG_SH_EEENS5_IJNST_ISG_SC_EENST_INSA_ILi16EEESC_EEEEESJ_SK_SJ_SK_NS1G_6fusion15FusionCallbacksIS1K_NS1Q_17LinearCombinationISJ_fSJ_fLNS_15FloatRoundStyleE2EEES1L_S1P_JEEENS4_5SM1004TMEM4LOAD26SM100_TMEM_LOAD_32dp32b16xENS4_13SM90_TMA_LOADENS12_INS13_ILi2ELi4ELi3EEES16_NST_INS5_IJS17_S1N_EEENS5_IJS1N_SC_EEEEEEENS4_39AutoVectorizingCopyWithAssumedAlignmentILi128EEENS4_14SM90_TMA_STOREES25_S27_S27_EEEvvEEEEvNT_6ParamsE,"",@"SHT_CUDA_INFO"
	.sectionflags	@""
	.align	4


	//----- nvinfo : EIATTR_CUDA_API_VERSION
	.align		4
        /*0000*/ 	.byte	0x04, 0x37
        /*0002*/ 	.short	(.L_31 - .L_30)
.L_30:
        /*0004*/ 	.word	0x00000082


	//----- nvinfo : EIATTR_KPARAM_INFO
	.align		4
.L_31:
        /*0008*/ 	.byte	0x04, 0x17
        /*000a*/ 	.short	(.L_33 - .L_32)
.L_32:
        /*000c*/ 	.word	0x00000000
        /*0010*/ 	.short	0x0000
        /*0012*/ 	.short	0x0000
        /*0014*/ 	.byte	0x00, 0xf0, 0x01, 0x20


	//----- nvinfo : EIATTR_AT_ENTRY_FRAGMENTS
	.align		4
.L_33:
        /*0018*/ 	.byte	0x04, 0x4f
        /*001a*/ 	.short	(.L_35 - .L_34)


	//   ....[0]....
.L_34:
        /*001c*/ 	.word	0x00000007


	//----- nvinfo : EIATTR_RESERVED_SMEM_USED
	.align		4
.L_35:
        /*0020*/ 	.byte	0x01, 0x41
	.zero		2


	//----- nvinfo : EIATTR_SPARSE_MMA_MASK
	.align		4
        /*0024*/ 	.byte	0x03, 0x50
        /*0026*/ 	.short	0x0000


	//----- nvinfo : EIATTR_TCGEN05_2CTA_USED
	.align		4
        /*0028*/ 	.byte	0x01, 0x52
	.zero		2


	//----- nvinfo : EIATTR_MAXREG_COUNT
	.align		4
        /*002c*/ 	.byte	0x03, 0x1b
        /*002e*/ 	.short	0x00ff


	//----- nvinfo : EIATTR_NUM_BARRIERS
	.align		4
        /*0030*/ 	.byte	0x02, 0x4c
        /*0032*/ 	.byte	0x07
	.zero		1


	//----- nvinfo : EIATTR_EXTERNS
	.align		4
        /*0034*/ 	.byte	0x04, 0x0f
        /*0036*/ 	.short	(.L_37 - .L_36)


	//   ....[0]....
	.align		4
.L_36:
        /*0038*/ 	.word	index@(__assertfail)


	//----- nvinfo : EIATTR_MERCURY_ISA_VERSION
	.align		4
.L_37:
        /*003c*/ 	.byte	0x03, 0x5f
        /*003e*/ 	.short	0x0101


	//----- nvinfo : EIATTR_INT_WARP_WIDE_INSTR_OFFSETS
	.align		4
        /*0040*/ 	.byte	0x04, 0x31
        /*0042*/ 	.short	(.L_39 - .L_38)


	//   ....[0]....
.L_38:
        /*0044*/ 	.word	0x00000d70


	//   ....[1]....
        /*0048*/ 	.word	0x00000e10


	//   ....[2]....
        /*004c*/ 	.word	0x000046a0


	//   ....[3]....
        /*0050*/ 	.word	0x000046d0


	//   ....[4]....
        /*0054*/ 	.word	0x000046f0


	//   ....[5]....
        /*0058*/ 	.word	0x00005220


	//   ....[6]....
        /*005c*/ 	.word	0x00005280


	//   ....[7]....
        /*0060*/ 	.word	0x00005370


	//   ....[8]....
        /*0064*/ 	.word	0x000053e0


	//   ....[9]....
        /*0068*/ 	.word	0x000054d0


	//   ....[10]....
        /*006c*/ 	.word	0x00005540


	//   ....[11]....
        /*0070*/ 	.word	0x00005640


	//   ....[12]....
        /*0074*/ 	.word	0x000056b0


	//   ....[13]....
        /*0078*/ 	.word	0x000057c0


	//   ....[14]....
        /*007c*/ 	.word	0x00005840


	//   ....[15]....
        /*0080*/ 	.word	0x00005940


	//   ....[16]....
        /*0084*/ 	.word	0x000059c0


	//   ....[17]....
        /*0088*/ 	.word	0x00005ac0


	//   ....[18]....
        /*008c*/ 	.word	0x00005b40


	//   ....[19]....
        /*0090*/ 	.word	0x00005c30


	//   ....[20]....
        /*0094*/ 	.word	0x00005cc0


	//----- nvinfo : EIATTR_COOP_GROUP_MASK_REGIDS
	.align		4
.L_39:
        /*0098*/ 	.byte	0x04, 0x29
        /*009a*/ 	.short	(.L_41 - .L_40)


	//   ....[0]....
.L_40:
        /*009c*/ 	.word	0xffffffff


	//   ....[1]....
        /*00a0*/ 	.word	0xffffffff


	//   ....[2]....
        /*00a4*/ 	.word	0xffffffff


	//   ....[3]....
        /*00a8*/ 	.word	0xffffffff


	//   ....[4]....
        /*00ac*/ 	.word	0xffffffff


	//   ....[5]....
        /*00b0*/ 	.word	0xffffffff


	//   ....[6]....
        /*00b4*/ 	.word	0xffffffff


	//   ....[7]....
        /*00b8*/ 	.word	0xffffffff


	//   ....[8]....
        /*00bc*/ 	.word	0xffffffff


	//   ....[9]....
        /*00c0*/ 	.word	0xffffffff


	//   ....[10]....
        /*00c4*/ 	.word	0xffffffff


	//   ....[11]....
        /*00c8*/ 	.word	0xffffffff


	//   ....[12]....
        /*00cc*/ 	.word	0xffffffff


	//   ....[13]....
        /*00d0*/ 	.word	0xffffffff


	//----- nvinfo : EIATTR_COOP_GROUP_INSTR_OFFSETS
	.align		4
.L_41:
        /*00d4*/ 	.byte	0x04, 0x28
        /*00d6*/ 	.short	(.L_43 - .L_42)


	//   ....[0]....
.L_42:
        /*00d8*/ 	.word	0x000000b0


	//   ....[1]....
        /*00dc*/ 	.word	0x00000520


	//   ....[2]....
        /*00e0*/ 	.word	0x000006e0


	//   ....[3]....
        /*00e4*/ 	.word	0x00000870


	//   ....[4]....
        /*00e8*/ 	.word	0x00000960


	//   ....[5]....
        /*00ec*/ 	.word	0x00000ac0


	//   ....[6]....
        /*00f0*/ 	.word	0x00000c50


	//   ....[7]....
        /*00f4*/ 	.word	0x00000e90


	//   ....[8]....
        /*00f8*/ 	.word	0x00002400


	//   ....[9]....
        /*00fc*/ 	.word	0x000032c0


	//   ....[10]....
        /*0100*/ 	.word	0x00003790


	//   ....[11]....
        /*0104*/ 	.word	0x000037c0


	//   ....[12]....
        /*0108*/ 	.word	0x000045a0


	//   ....[13]....
        /*010c*/ 	.word	0x000047b0


	//----- nvinfo : EIATTR_VRC_CTA_INIT_COUNT
	.align		4
.L_43:
        /*0110*/ 	.byte	0x02, 0x4a
        /*0112*/ 	.byte	0x80
	.zero		1


	//----- nvinfo : EIATTR_SYSCALL_OFFSETS
	.align		4
        /*0114*/ 	.byte	0x04, 0x46
        /*0116*/ 	.short	(.L_45 - .L_44)


	//   ....[0]....
.L_44:
        /*0118*/ 	.word	0x00006960


	//   ....[1]....
        /*011c*/ 	.word	0x00006a50


	//   ....[2]....
        /*0120*/ 	.word	0x00007210


	//   ....[3]....
        /*0124*/ 	.word	0x00007b90


	//   ....[4]....
        /*0128*/ 	.word	0x000084e0


	//   ....[5]....
        /*012c*/ 	.word	0x00008e80


	//   ....[6]....
        /*0130*/ 	.word	0x00009820


	//   ....[7]....
        /*0134*/ 	.word	0x0000a1f0


	//   ....[8]....
        /*0138*/ 	.word	0x0000ab90


	//   ....[9]....
        /*013c*/ 	.word	0x0000b4e0


	//----- nvinfo : EIATTR_MBARRIER_INSTR_OFFSETS
	.align		4
.L_45:
        /*0140*/ 	.byte	0x04, 0x39
        /*0142*/ 	.short	(.L_47 - .L_46)


	//   ....[0]....
.L_46:
        /*0144*/ 	.word	0x00000650
        /*0148*/ 	.word	0x000000ff
        /*014c*/ 	.word	0x00000000
        /*0150*/ 	.short	0x0100
        /*0152*/ 	.byte	0x04
	.zero		1


	//   ....[1]....
        /*0154*/ 	.word	0x00000660
        /*0158*/ 	.word	0x000000ff
        /*015c*/ 	.word	0x00000020
        /*0160*/ 	.short	0x0100
        /*0162*/ 	.byte	0x04
	.zero		1


	//   ....[2]....
        /*0164*/ 	.word	0x00000670
        /*0168*/ 	.word	0x000000ff
        /*016c*/ 	.word	0x00000008
        /*0170*/ 	.short	0x0100
        /*0172*/ 	.byte	0x04
	.zero		1


	//   ....[3]....
        /*0174*/ 	.word	0x00000680
        /*0178*/ 	.word	0x000000ff
        /*017c*/ 	.word	0x00000028
        /*0180*/ 	.short	0x0100
        /*0182*/ 	.byte	0x04
	.zero		1


	//   ....[4]....
        /*0184*/ 	.word	0x00000690
        /*0188*/ 	.word	0x000000ff
        /*018c*/ 	.word	0x00000010
        /*0190*/ 	.short	0x0100
        /*0192*/ 	.byte	0x04
	.zero		1


	//   ....[5]....
        /*0194*/ 	.word	0x000006a0
        /*0198*/ 	.word	0x000000ff
        /*019c*/ 	.word	0x00000030
        /*01a0*/ 	.short	0x0100
        /*01a2*/ 	.byte	0x04
	.zero		1


	//   ....[6]....
        /*01a4*/ 	.word	0x000006b0
        /*01a8*/ 	.word	0x000000ff
        /*01ac*/ 	.word	0x00000018
        /*01b0*/ 	.short	0x0100
        /*01b2*/ 	.byte	0x04
	.zero		1


	//   ....[7]....
        /*01b4*/ 	.word	0x000006c0
        /*01b8*/ 	.word	0x000000ff
        /*01bc*/ 	.word	0x00000038
        /*01c0*/ 	.short	0x0100
        /*01c2*/ 	.byte	0x04
	.zero		1


	//   ....[8]....
        /*01c4*/ 	.word	0x000007e0
        /*01c8*/ 	.word	0x000000ff
        /*01cc*/ 	.word	0x00000040
        /*01d0*/ 	.short	0x0100
        /*01d2*/ 	.byte	0x04
	.zero		1


	//   ....[9]....
        /*01d4*/ 	.word	0x000007f0
        /*01d8*/ 	.word	0x000000ff
        /*01dc*/ 	.word	0x00000060
        /*01e0*/ 	.short	0x0100
        /*01e2*/ 	.byte	0x04
	.zero		1


	//   ....[10]....
        /*01e4*/ 	.word	0x00000800
        /*01e8*/ 	.word	0x000000ff
        /*01ec*/ 	.word	0x00000048
        /*01f0*/ 	.short	0x0100
        /*01f2*/ 	.byte	0x04
	.zero		1


	//   ....[11]....
        /*01f4*/ 	.word	0x00000810
        /*01f8*/ 	.word	0x000000ff
        /*01fc*/ 	.word	0x00000068
        /*0200*/ 	.short	0x0100
        /*0202*/ 	.byte	0x04
	.zero		1


	//   ....[12]....
        /*0204*/ 	.word	0x00000820
        /*0208*/ 	.word	0x000000ff
        /*020c*/ 	.word	0x00000050
        /*0210*/ 	.short	0x0100
        /*0212*/ 	.byte	0x04
	.zero		1


	//   ....[13]....
        /*0214*/ 	.word	0x00000830
        /*0218*/ 	.word	0x000000ff
        /*021c*/ 	.word	0x00000070
        /*0220*/ 	.short	0x0100
        /*0222*/ 	.byte	0x04
	.zero		1


	//   ....[14]....
        /*0224*/ 	.word	0x00000840
        /*0228*/ 	.word	0x000000ff
        /*022c*/ 	.word	0x00000058
        /*0230*/ 	.short	0x0100
        /*0232*/ 	.byte	0x04
	.zero		1


	//   ....[15]....
        /*0234*/ 	.word	0x00000850
        /*0238*/ 	.word	0x000000ff
        /*023c*/ 	.word	0x00000078
        /*0240*/ 	.short	0x0100
        /*0242*/ 	.byte	0x04
	.zero		1


	//   ....[16]....
        /*0244*/ 	.word	0x00000930
        /*0248*/ 	.word	0x000000ff
        /*024c*/ 	.word	0x00000080
        /*0250*/ 	.short	0x0100
        /*0252*/ 	.byte	0x06
	.zero		1


	//   ....[17]....
        /*0254*/ 	.word	0x00000940
        /*0258*/ 	.word	0x000000ff
        /*025c*/ 	.word	0x00000088
        /*0260*/ 	.short	0x0100
        /*0262*/ 	.byte	0x06
	.zero		1


	//   ....[18]....
        /*0264*/ 	.word	0x00000a70
        /*0268*/ 	.word	0x000000ff
        /*026c*/ 	.word	0x00000090
        /*0270*/ 	.short	0x0100
        /*0272*/ 	.byte	0x06
	.zero		1


	//   ....[19]....
        /*0274*/ 	.word	0x00000a80
        /*0278*/ 	.word	0x000000ff
        /*027c*/ 	.word	0x000000a0
        /*0280*/ 	.short	0x0100
        /*0282*/ 	.byte	0x06
	.zero		1


	//   ....[20]....
        /*0284*/ 	.word	0x00000a90
        /*0288*/ 	.word	0x000000ff
        /*028c*/ 	.word	0x00000098
        /*0290*/ 	.short	0x0100
        /*0292*/ 	.byte	0x06
	.zero		1


	//   ....[21]....
        /*0294*/ 	.word	0x00000aa0
        /*0298*/ 	.word	0x000000ff
        /*029c*/ 	.word	0x000000a8
        /*02a0*/ 	.short	0x0100
        /*02a2*/ 	.byte	0x06
	.zero		1


	//   ....[22]....
        /*02a4*/ 	.word	0x00000bc0
        /*02a8*/ 	.word	0x000000ff
        /*02ac*/ 	.word	0x000000b0
        /*02b0*/ 	.short	0x0100
        /*02b2*/ 	.byte	0x04
	.zero		1


	//   ....[23]....
        /*02b4*/ 	.word	0x00000bd0
        /*02b8*/ 	.word	0x000000ff
        /*02bc*/ 	.word	0x000000d0
        /*02c0*/ 	.short	0x0100
        /*02c2*/ 	.byte	0x04
	.zero		1


	//   ....[24]....
        /*02c4*/ 	.word	0x00000be0
        /*02c8*/ 	.word	0x000000ff
        /*02cc*/ 	.word	0x000000b8
        /*02d0*/ 	.short	0x0100
        /*02d2*/ 	.byte	0x04
	.zero		1


	//   ....[25]....
        /*02d4*/ 	.word	0x00000bf0
        /*02d8*/ 	.word	0x000000ff
        /*02dc*/ 	.word	0x000000d8
        /*02e0*/ 	.short	0x0100
        /*02e2*/ 	.byte	0x04
	.zero		1


	//   ....[26]....
        /*02e4*/ 	.word	0x00000c00
        /*02e8*/ 	.word	0x000000ff
        /*02ec*/ 	.word	0x000000c0
        /*02f0*/ 	.short	0x0100
        /*02f2*/ 	.byte	0x04
	.zero		1


	//   ....[27]....
        /*02f4*/ 	.word	0x00000c10
        /*02f8*/ 	.word	0x000000ff
        /*02fc*/ 	.word	0x000000e0
        /*0300*/ 	.short	0x0100
        /*0302*/ 	.byte	0x04
	.zero		1


	//   ....[28]....
        /*0304*/ 	.word	0x00000c20
        /*0308*/ 	.word	0x000000ff
        /*030c*/ 	.word	0x000000c8
        /*0310*/ 	.short	0x0100
        /*0312*/ 	.byte	0x04
	.zero		1


	//   ....[29]....
        /*0314*/ 	.word	0x00000c30
        /*0318*/ 	.word	0x000000ff
        /*031c*/ 	.word	0x000000e8
        /*0320*/ 	.short	0x0100
        /*0322*/ 	.byte	0x04
	.zero		1


	//   ....[30]....
        /*0324*/ 	.word	0x00000d20
        /*0328*/ 	.word	0x000000ff
        /*032c*/ 	.word	0x000000f0
        /*0330*/ 	.short	0x0100
        /*0332*/ 	.byte	0x04
	.zero		1


	//   ....[31]....
        /*0334*/ 	.word	0x00000d30
        /*0338*/ 	.word	0x000000ff
        /*033c*/ 	.word	0x00000100
        /*0340*/ 	.short	0x0100
        /*0342*/ 	.byte	0x04
	.zero		1


	//   ....[32]....
        /*0344*/ 	.word	0x00000d40
        /*0348*/ 	.word	0x000000ff
        /*034c*/ 	.word	0x000000f8
        /*0350*/ 	.short	0x0100
        /*0352*/ 	.byte	0x04
	.zero		1


	//   ....[33]....
        /*0354*/ 	.word	0x00000d50
        /*0358*/ 	.word	0x000000ff
        /*035c*/ 	.word	0x00000108
        /*0360*/ 	.short	0x0100
        /*0362*/ 	.byte	0x04
	.zero		1


	//   ....[34]....
        /*0364*/ 	.word	0x00000e50
        /*0368*/ 	.word	0x000000ff
        /*036c*/ 	.word	0x00000110
        /*0370*/ 	.short	0x0100
        /*0372*/ 	.byte	0x06
	.zero		1


	//   ....[35]....
        /*0374*/ 	.word	0x00001a50
        /*0378*/ 	.word	0x00000000
        /*037c*/ 	.word	0x00000100
        /*0380*/ 	.short	0x010a
        /*0382*/ 	.byte	0xff
	.zero		1


	//   ....[36]....
        /*0384*/ 	.word	0x00001a80
        /*0388*/ 	.word	0x00000000
        /*038c*/ 	.word	0x000000f0
        /*0390*/ 	.short	0x0101
        /*0392*/ 	.byte	0xff
	.zero		1


	//   ....[37]....
        /*0394*/ 	.word	0x00001b40
        /*0398*/ 	.word	0x000000ff
        /*039c*/ 	.word	0x00000020
        /*03a0*/ 	.short	0x010a
        /*03a2*/ 	.byte	0x04
	.zero		1


	//   ....[38]....
        /*03a4*/ 	.word	0x00001c10
        /*03a8*/ 	.word	0x000000ff
        /*03ac*/ 	.word	0x00000020
        /*03b0*/ 	.short	0x010a
        /*03b2*/ 	.byte	0x21
	.zero		1


	//   ....[39]....
        /*03b4*/ 	.word	0x00001dc0
        /*03b8*/ 	.word	0x000000ff
        /*03bc*/ 	.word	0x00000020
        /*03c0*/ 	.short	0x010a
        /*03c2*/ 	.byte	0x05
	.zero		1


	//   ....[40]....
        /*03c4*/ 	.word	0x00001fa0
        /*03c8*/ 	.word	0x000000ff
        /*03cc*/ 	.word	0x00000088
        /*03d0*/ 	.short	0x0101
        /*03d2*/ 	.byte	0x0e
	.zero		1


	//   ....[41]....
        /*03d4*/ 	.word	0x00001fc0
        /*03d8*/ 	.word	0x000000ff
        /*03dc*/ 	.word	0x00000020
        /*03e0*/ 	.short	0x010a
        /*03e2*/ 	.byte	0x04
	.zero		1


	//   ....[42]....
        /*03e4*/ 	.word	0x00002040
        /*03e8*/ 	.word	0x000000ff
        /*03ec*/ 	.word	0x00000020
        /*03f0*/ 	.short	0x010a
        /*03f2*/ 	.byte	0x07
	.zero		1


	//   ....[43]....
        /*03f4*/ 	.word	0x00002180
        /*03f8*/ 	.word	0x000000ff
        /*03fc*/ 	.word	0x00000020
        /*0400*/ 	.short	0x010a
        /*0402*/ 	.byte	0x04
	.zero		1


	//   ....[44]....
        /*0404*/ 	.word	0x00002430
        /*0408*/ 	.word	0x00000003
        /*040c*/ 	.word	0x00000090
        /*0410*/ 	.short	0x010a
        /*0412*/ 	.byte	0xff
	.zero		1


	//   ....[45]....
        /*0414*/ 	.word	0x00002580
        /*0418*/ 	.word	0x00000000
        /*041c*/ 	.word	0x00000000
        /*0420*/ 	.short	0x0101
        /*0422*/ 	.byte	0xff
	.zero		1


	//   ....[46]....
        /*0424*/ 	.word	0x00002b40
        /*0428*/ 	.word	0x000000ff
        /*042c*/ 	.word	0x00000000
        /*0430*/ 	.short	0x010a
        /*0432*/ 	.byte	0x04
	.zero		1


	//   ....[47]....
        /*0434*/ 	.word	0x00002bd0
        /*0438*/ 	.word	0x000000ff
        /*043c*/ 	.word	0x00000000
        /*0440*/ 	.short	0x010a
        /*0442*/ 	.byte	0x05
	.zero		1


	//   ....[48]....
        /*0444*/ 	.word	0x00002c60
        /*0448*/ 	.word	0x000000ff
        /*044c*/ 	.word	0x00000000
        /*0450*/ 	.short	0x010a
        /*0452*/ 	.byte	0x05
	.zero		1


	//   ....[49]....
        /*0454*/ 	.word	0x00002d00
        /*0458*/ 	.word	0x00000000
        /*045c*/ 	.word	0x00000000
        /*0460*/ 	.short	0x010a
        /*0462*/ 	.byte	0xff
	.zero		1


	//   ....[50]....
        /*0464*/ 	.word	0x00002e20
        /*0468*/ 	.word	0x00000000
        /*046c*/ 	.word	0x000000f0
        /*0470*/ 	.short	0x010a
        /*0472*/ 	.byte	0xff
	.zero		1


	//   ....[51]....
        /*0474*/ 	.word	0x00002e90
        /*0478*/ 	.word	0x00000000
        /*047c*/ 	.word	0x00000000
        /*0480*/ 	.short	0x0101
        /*0482*/ 	.byte	0xff
	.zero		1


	//   ....[52]....
        /*0484*/ 	.word	0x00002eb0
        /*0488*/ 	.word	0x000000ff
        /*048c*/ 	.word	0x000000a0
        /*0490*/ 	.short	0x010a
        /*0492*/ 	.byte	0x04
	.zero		1


	//   ....[53]....
        /*0494*/ 	.word	0x00002fd0
        /*0498*/ 	.word	0x00000000
        /*049c*/ 	.word	0x00000090
        /*04a0*/ 	.short	0x010a
        /*04a2*/ 	.byte	0xff
	.zero		1


	//   ....[54]....
        /*04a4*/ 	.word	0x000030d0
        /*04a8*/ 	.word	0x00000000
        /*04ac*/ 	.word	0x00000000
        /*04b0*/ 	.short	0x0101
        /*04b2*/ 	.byte	0xff
	.zero		1


	//   ....[55]....
        /*04b4*/ 	.word	0x00003160
        /*04b8*/ 	.word	0x000000ff
        /*04bc*/ 	.word	0x000000a0
        /*04c0*/ 	.short	0x0106
        /*04c2*/ 	.byte	0x04
	.zero		1


	//   ....[56]....
        /*04c4*/ 	.word	0x00003180
        /*04c8*/ 	.word	0x000000ff
        /*04cc*/ 	.word	0x000000a0
        /*04d0*/ 	.short	0x010a
        /*04d2*/ 	.byte	0x04
	.zero		1


	//   ....[57]....
        /*04d4*/ 	.word	0x00003210
        /*04d8*/ 	.word	0x000000ff
        /*04dc*/ 	.word	0x000000a0
        /*04e0*/ 	.short	0x0106
        /*04e2*/ 	.byte	0x07
	.zero		1


	//   ....[58]....
        /*04e4*/ 	.word	0x00003250
        /*04e8*/ 	.word	0x00000000
        /*04ec*/ 	.word	0x000000a0
        /*04f0*/ 	.short	0x010a
        /*04f2*/ 	.byte	0xff
	.zero		1


	//   ....[59]....
        /*04f4*/ 	.word	0x00003490
        /*04f8*/ 	.word	0x000000ff
        /*04fc*/ 	.word	0x00000008
        /*0500*/ 	.short	0x010a
        /*0502*/ 	.byte	0x05
	.zero		1


	//   ....[60]....
        /*0504*/ 	.word	0x000034b0
        /*0508*/ 	.word	0x000000ff
        /*050c*/ 	.word	0x00000008
        /*0510*/ 	.short	0x010a
        /*0512*/ 	.byte	0x05
	.zero		1


	//   ....[61]....
        /*0514*/ 	.word	0x00003640
        /*0518*/ 	.word	0x000000ff
        /*051c*/ 	.word	0x00000008
        /*0520*/ 	.short	0x010a
        /*0522*/ 	.byte	0x05
	.zero		1


	//   ....[62]....
        /*0524*/ 	.word	0x00003660
        /*0528*/ 	.word	0x000000ff
        /*052c*/ 	.word	0x00000008
        /*0530*/ 	.short	0x010a
        /*0532*/ 	.byte	0x05
	.zero		1


	//   ....[63]....
        /*0534*/ 	.word	0x00003720
        /*0538*/ 	.word	0x000000ff
        /*053c*/ 	.word	0x00000000
        /*0540*/ 	.short	0x0101
        /*0542*/ 	.byte	0x04
	.zero		1


	//   ....[64]....
        /*0544*/ 	.word	0x00003ae0
        /*0548*/ 	.word	0x00000000
        /*054c*/ 	.word	0x00000090
        /*0550*/ 	.short	0x010a
        /*0552*/ 	.byte	0xff
	.zero		1


	//   ....[65]....
        /*0554*/ 	.word	0x00003ba0
        /*0558*/ 	.word	0x00000000
        /*055c*/ 	.word	0x00000000
        /*0560*/ 	.short	0x0101
        /*0562*/ 	.byte	0xff
	.zero		1


	//   ....[66]....
        /*0564*/ 	.word	0x00003c60
        /*0568*/ 	.word	0x000000ff
        /*056c*/ 	.word	0x00000000
        /*0570*/ 	.short	0x010a
        /*0572*/ 	.byte	0x04
	.zero		1


	//   ....[67]....
        /*0574*/ 	.word	0x00003c70
        /*0578*/ 	.word	0x000000ff
        /*057c*/ 	.word	0x000000d0
        /*0580*/ 	.short	0x010a
        /*0582*/ 	.byte	0x2e
	.zero		1


	//   ....[68]....
        /*0584*/ 	.word	0x00003d20
        /*0588*/ 	.word	0x000000ff
        /*058c*/ 	.word	0x00000000
        /*0590*/ 	.short	0x010a
        /*0592*/ 	.byte	0x07
	.zero		1


	//   ....[69]....
        /*0594*/ 	.word	0x00003e50
        /*0598*/ 	.word	0x000000ff
        /*059c*/ 	.word	0x00000000
        /*05a0*/ 	.short	0x010a
        /*05a2*/ 	.byte	0x04
	.zero		1


	//   ....[70]....
        /*05a4*/ 	.word	0x00004290
        /*05a8*/ 	.word	0x000000ff
        /*05ac*/ 	.word	0x00000000
        /*05b0*/ 	.short	0x010a
        /*05b2*/ 	.byte	0x04
	.zero		1


	//   ....[71]....
        /*05b4*/ 	.word	0x00004320
        /*05b8*/ 	.word	0x000000ff
        /*05bc*/ 	.word	0x00000000
        /*05c0*/ 	.short	0x010a
        /*05c2*/ 	.byte	0x05
	.zero		1


	//   ....[72]....
        /*05c4*/ 	.word	0x000043b0
        /*05c8*/ 	.word	0x000000ff
        /*05cc*/ 	.word	0x00000000
        /*05d0*/ 	.short	0x010a
        /*05d2*/ 	.byte	0x05
	.zero		1


	//   ....[73]....
        /*05d4*/ 	.word	0x00004450
        /*05d8*/ 	.word	0x00000000
        /*05dc*/ 	.word	0x00000000
        /*05e0*/ 	.short	0x010a
        /*05e2*/ 	.byte	0xff
	.zero		1


	//   ....[74]....
        /*05e4*/ 	.word	0x00004490
        /*05e8*/ 	.word	0x00000000
        /*05ec*/ 	.word	0x00000000
        /*05f0*/ 	.short	0x010a
        /*05f2*/ 	.byte	0xff
	.zero		1


	//   ....[75]....
        /*05f4*/ 	.word	0x00004500
        /*05f8*/ 	.word	0x000000ff
        /*05fc*/ 	.word	0x00000000
        /*0600*/ 	.short	0x0101
        /*0602*/ 	.byte	0x04
	.zero		1


	//   ....[76]....
        /*0604*/ 	.word	0x00004540
        /*0608*/ 	.word	0x000000ff
        /*060c*/ 	.word	0x00000110
        /*0610*/ 	.short	0x010a
        /*0612*/ 	.byte	0x29
	.zero		1


	//   ....[77]....
        /*0614*/ 	.word	0x00004590
        /*0618*/ 	.word	0x000000ff
        /*061c*/ 	.word	0x00000000
        /*0620*/ 	.short	0x0101
        /*0622*/ 	.byte	0x04
	.zero		1


	//   ....[78]....
        /*0624*/ 	.word	0x00004a10
        /*0628*/ 	.word	0x0000000c
        /*062c*/ 	.word	0x00000090
        /*0630*/ 	.short	0x010a
        /*0632*/ 	.byte	0xff
	.zero		1


	//   ....[79]....
        /*0634*/ 	.word	0x00004b80
        /*0638*/ 	.word	0x00000000
        /*063c*/ 	.word	0x00000000
        /*0640*/ 	.short	0x0101
        /*0642*/ 	.byte	0xff
	.zero		1


	//   ....[80]....
        /*0644*/ 	.word	0x00005020
        /*0648*/ 	.word	0x000000ff
        /*064c*/ 	.word	0x00000088
        /*0650*/ 	.short	0x010a
        /*0652*/ 	.byte	0x15
	.zero		1


	//   ....[81]....
        /*0654*/ 	.word	0x000051a0
        /*0658*/ 	.word	0x000000ff
        /*065c*/ 	.word	0x00000060
        /*0660*/ 	.short	0x010a
        /*0662*/ 	.byte	0x15
	.zero		1


	//   ....[82]....
        /*0664*/ 	.word	0x00005320
        /*0668*/ 	.word	0x000000ff
        /*066c*/ 	.word	0x00000040
        /*0670*/ 	.short	0x010b
        /*0672*/ 	.byte	0x15
	.zero		1


	//   ....[83]....
        /*0674*/ 	.word	0x00005330
        /*0678*/ 	.word	0x000000ff
        /*067c*/ 	.word	0x00000000
        /*0680*/ 	.short	0x0101
        /*0682*/ 	.byte	0x06
	.zero		1


	//   ....[84]....
        /*0684*/ 	.word	0x00005340
        /*0688*/ 	.word	0x000000ff
        /*068c*/ 	.word	0x00000068
        /*0690*/ 	.short	0x010a
        /*0692*/ 	.byte	0x15
	.zero		1


	//   ....[85]....
        /*0694*/ 	.word	0x00005480
        /*0698*/ 	.word	0x000000ff
        /*069c*/ 	.word	0x00000048
        /*06a0*/ 	.short	0x010b
        /*06a2*/ 	.byte	0x15
	.zero		1


	//   ....[86]....
        /*06a4*/ 	.word	0x00005490
        /*06a8*/ 	.word	0x000000ff
        /*06ac*/ 	.word	0x00000000
        /*06b0*/ 	.short	0x0101
        /*06b2*/ 	.byte	0x07
	.zero		1


	//   ....[87]....
        /*06b4*/ 	.word	0x000054a0
        /*06b8*/ 	.word	0x000000ff
        /*06bc*/ 	.word	0x00000070
        /*06c0*/ 	.short	0x010a
        /*06c2*/ 	.byte	0x15
	.zero		1


	//   ....[88]....
        /*06c4*/ 	.word	0x000055f0
        /*06c8*/ 	.word	0x000000ff
        /*06cc*/ 	.word	0x00000050
        /*06d0*/ 	.short	0x010b
        /*06d2*/ 	.byte	0x15
	.zero		1


	//   ....[89]....
        /*06d4*/ 	.word	0x00005600
        /*06d8*/ 	.word	0x000000ff
        /*06dc*/ 	.word	0x00000000
        /*06e0*/ 	.short	0x0101
        /*06e2*/ 	.byte	0x1d
	.zero		1


	//   ....[90]....
        /*06e4*/ 	.word	0x00005610
        /*06e8*/ 	.word	0x000000ff
        /*06ec*/ 	.word	0x00000078
        /*06f0*/ 	.short	0x010a
        /*06f2*/ 	.byte	0x15
	.zero		1


	//   ....[91]....
        /*06f4*/ 	.word	0x00005770
        /*06f8*/ 	.word	0x000000ff
        /*06fc*/ 	.word	0x00000058
        /*0700*/ 	.short	0x010b
        /*0702*/ 	.byte	0x15
	.zero		1


	//   ....[92]....
        /*0704*/ 	.word	0x00005780
        /*0708*/ 	.word	0x000000ff
        /*070c*/ 	.word	0x00000000
        /*0710*/ 	.short	0x0101
        /*0712*/ 	.byte	0x18
	.zero		1


	//   ....[93]....
        /*0714*/ 	.word	0x00005790
        /*0718*/ 	.word	0x000000ff
        /*071c*/ 	.word	0x00000060
        /*0720*/ 	.short	0x010a
        /*0722*/ 	.byte	0x15
	.zero		1


	//   ....[94]....
        /*0724*/ 	.word	0x000058f0
        /*0728*/ 	.word	0x000000ff
        /*072c*/ 	.word	0x00000040
        /*0730*/ 	.short	0x010b
        /*0732*/ 	.byte	0x15
	.zero		1


	//   ....[95]....
        /*0734*/ 	.word	0x00005900
        /*0738*/ 	.word	0x000000ff
        /*073c*/ 	.word	0x00000000
        /*0740*/ 	.short	0x0101
        /*0742*/ 	.byte	0x06
	.zero		1


	//   ....[96]....
        /*0744*/ 	.word	0x00005910
        /*0748*/ 	.word	0x000000ff
        /*074c*/ 	.word	0x00000068
        /*0750*/ 	.short	0x010a
        /*0752*/ 	.byte	0x15
	.zero		1


	//   ....[97]....
        /*0754*/ 	.word	0x00005a70
        /*0758*/ 	.word	0x000000ff
        /*075c*/ 	.word	0x00000048
        /*0760*/ 	.short	0x010b
        /*0762*/ 	.byte	0x15
	.zero		1


	//   ....[98]....
        /*0764*/ 	.word	0x00005a80
        /*0768*/ 	.word	0x000000ff
        /*076c*/ 	.word	0x00000000
        /*0770*/ 	.short	0x0101
        /*0772*/ 	.byte	0x07
	.zero		1


	//   ....[99]....
        /*0774*/ 	.word	0x00005a90
        /*0778*/ 	.word	0x000000ff
        /*077c*/ 	.word	0x00000070
        /*0780*/ 	.short	0x010a
        /*0782*/ 	.byte	0x15
	.zero		1


	//   ....[100]....
        /*0784*/ 	.word	0x00005be0
        /*0788*/ 	.word	0x000000ff
        /*078c*/ 	.word	0x00000050
        /*0790*/ 	.short	0x010b
        /*0792*/ 	.byte	0x15
	.zero		1


	//   ....[101]....
        /*0794*/ 	.word	0x00005bf0
        /*0798*/ 	.word	0x000000ff
        /*079c*/ 	.word	0x00000000
        /*07a0*/ 	.short	0x0101
        /*07a2*/ 	.byte	0x1d
	.zero		1


	//   ....[102]....
        /*07a4*/ 	.word	0x00005c00
        /*07a8*/ 	.word	0x000000ff
        /*07ac*/ 	.word	0x00000078
        /*07b0*/ 	.short	0x010a
        /*07b2*/ 	.byte	0x15
	.zero		1


	//   ....[103]....
        /*07b4*/ 	.word	0x00005df0
        /*07b8*/ 	.word	0x000000ff
        /*07bc*/ 	.word	0x00000058
        /*07c0*/ 	.short	0x010b
        /*07c2*/ 	.byte	0x15
	.zero		1


	//   ....[104]....
        /*07c4*/ 	.word	0x00005e00
        /*07c8*/ 	.word	0x000000ff
        /*07cc*/ 	.word	0x00000000
        /*07d0*/ 	.short	0x0101
        /*07d2*/ 	.byte	0x18
	.zero		1


	//   ....[105]....
        /*07d4*/ 	.word	0x00005e20
        /*07d8*/ 	.word	0x000000ff
        /*07dc*/ 	.word	0x00000060
        /*07e0*/ 	.short	0x010a
        /*07e2*/ 	.byte	0x15
	.zero		1


	//   ....[106]....
        /*07e4*/ 	.word	0x00005e40
        /*07e8*/ 	.word	0x000000ff
        /*07ec*/ 	.word	0x00000068
        /*07f0*/ 	.short	0x010a
        /*07f2*/ 	.byte	0x15
	.zero		1


	//   ....[107]....
        /*07f4*/ 	.word	0x00005e60
        /*07f8*/ 	.word	0x000000ff
        /*07fc*/ 	.word	0x00000070
        /*0800*/ 	.short	0x010a
        /*0802*/ 	.byte	0x15
	.zero		1


	//   ....[108]....
        /*0804*/ 	.word	0x00005eb0
        /*0808*/ 	.word	0x00000002
        /*080c*/ 	.word	0x00000078
        /*0810*/ 	.short	0x010a
        /*0812*/ 	.byte	0xff
	.zero		1


	//   ....[109]....
        /*0814*/ 	.word	0x000061d0
        /*0818*/ 	.word	0x00000000
        /*081c*/ 	.word	0x00000090
        /*0820*/ 	.short	0x010a
        /*0822*/ 	.byte	0xff
	.zero		1


	//   ....[110]....
        /*0824*/ 	.word	0x000062a0
        /*0828*/ 	.word	0x00000000
        /*082c*/ 	.word	0x00000000
        /*0830*/ 	.short	0x0101
        /*0832*/ 	.byte	0xff
	.zero		1


	//   ....[111]....
        /*0834*/ 	.word	0x00006ee0
        /*0838*/ 	.word	0x000000ff
        /*083c*/ 	.word	0x00000040
        /*0840*/ 	.short	0x010a
        /*0842*/ 	.byte	0x2b
	.zero		1


	//   ....[112]....
        /*0844*/ 	.word	0x00006f10
        /*0848*/ 	.word	0x00000049
        /*084c*/ 	.word	0x000000b0
        /*0850*/ 	.short	0x010a
        /*0852*/ 	.byte	0xff
	.zero		1


	//   ....[113]....
        /*0854*/ 	.word	0x00007000
        /*0858*/ 	.word	0x000000ff
        /*085c*/ 	.word	0x00000040
        /*0860*/ 	.short	0x010a
        /*0862*/ 	.byte	0x2b
	.zero		1


	//   ....[114]....
        /*0864*/ 	.word	0x000070f0
        /*0868*/ 	.word	0x00000049
        /*086c*/ 	.word	0x000000b0
        /*0870*/ 	.short	0x010a
        /*0872*/ 	.byte	0xff
	.zero		1


	//   ....[115]....
        /*0874*/ 	.word	0x000078c0
        /*0878*/ 	.word	0x00000000
        /*087c*/ 	.word	0x00000000
        /*0880*/ 	.short	0x0101
        /*0882*/ 	.byte	0xff
	.zero		1


	//   ....[116]....
        /*0884*/ 	.word	0x000078d0
        /*0888*/ 	.word	0x00000002
        /*088c*/ 	.word	0x00000040
        /*0890*/ 	.short	0x010a
        /*0892*/ 	.byte	0xff
	.zero		1


	//   ....[117]....
        /*0894*/ 	.word	0x000079b0
        /*0898*/ 	.word	0x00000002
        /*089c*/ 	.word	0x00000040
        /*08a0*/ 	.short	0x010a
        /*08a2*/ 	.byte	0xff
	.zero		1


	//   ....[118]....
        /*08a4*/ 	.word	0x00008210
        /*08a8*/ 	.word	0x00000015
        /*08ac*/ 	.word	0x00000000
        /*08b0*/ 	.short	0x0101
        /*08b2*/ 	.byte	0xff
	.zero		1


	//   ....[119]....
        /*08b4*/ 	.word	0x00008230
        /*08b8*/ 	.word	0x00000000
        /*08bc*/ 	.word	0x00000040
        /*08c0*/ 	.short	0x010a
        /*08c2*/ 	.byte	0xff
	.zero		1


	//   ....[120]....
        /*08c4*/ 	.word	0x00008300
        /*08c8*/ 	.word	0x00000000
        /*08cc*/ 	.word	0x00000040
        /*08d0*/ 	.short	0x010a
        /*08d2*/ 	.byte	0xff
	.zero		1


	//   ....[121]....
        /*08d4*/ 	.word	0x00008b70
        /*08d8*/ 	.word	0x00000015
        /*08dc*/ 	.word	0x00000000
        /*08e0*/ 	.short	0x0101
        /*08e2*/ 	.byte	0xff
	.zero		1


	//   ....[122]....
        /*08e4*/ 	.word	0x00008b90
        /*08e8*/ 	.word	0x00000000
        /*08ec*/ 	.word	0x00000040
        /*08f0*/ 	.short	0x010a
        /*08f2*/ 	.byte	0xff
	.zero		1


	//   ....[123]....
        /*08f4*/ 	.word	0x00008c60
        /*08f8*/ 	.word	0x00000000
        /*08fc*/ 	.word	0x00000040
        /*0900*/ 	.short	0x010a
        /*0902*/ 	.byte	0xff
	.zero		1


	//   ....[124]....
        /*0904*/ 	.word	0x00009500
        /*0908*/ 	.word	0x00000015
        /*090c*/ 	.word	0x00000000
        /*0910*/ 	.short	0x0101
        /*0912*/ 	.byte	0xff
	.zero		1


	//   ....[125]....
        /*0914*/ 	.word	0x00009520
        /*0918*/ 	.word	0x00000000
        /*091c*/ 	.word	0x00000040
        /*0920*/ 	.short	0x010a
        /*0922*/ 	.byte	0xff
	.zero		1


	//   ....[126]....
        /*0924*/ 	.word	0x000095f0
        /*0928*/ 	.word	0x00000000
        /*092c*/ 	.word	0x00000040
        /*0930*/ 	.short	0x010a
        /*0932*/ 	.byte	0xff
	.zero		1


	//   ....[127]....
        /*0934*/ 	.word	0x00009ed0
        /*0938*/ 	.word	0x00000015
        /*093c*/ 	.word	0x00000000
        /*0940*/ 	.short	0x0101
        /*0942*/ 	.byte	0xff
	.zero		1


	//   ....[128]....
        /*0944*/ 	.word	0x00009ef0
        /*0948*/ 	.word	0x00000000
        /*094c*/ 	.word	0x00000040
        /*0950*/ 	.short	0x010a
        /*0952*/ 	.byte	0xff
	.zero		1


	//   ....[129]....
        /*0954*/ 	.word	0x00009fc0
        /*0958*/ 	.word	0x00000000
        /*095c*/ 	.word	0x00000040
        /*0960*/ 	.short	0x010a
        /*0962*/ 	.byte	0xff
	.zero		1


	//   ....[130]....
        /*0964*/ 	.word	0x0000a870
        /*0968*/ 	.word	0x00000015
        /*096c*/ 	.word	0x00000000
        /*0970*/ 	.short	0x0101
        /*0972*/ 	.byte	0xff
	.zero		1


	//   ....[131]....
        /*0974*/ 	.word	0x0000a890
        /*0978*/ 	.word	0x00000000
        /*097c*/ 	.word	0x00000040
        /*0980*/ 	.short	0x010a
        /*0982*/ 	.byte	0xff
	.zero		1


	//   ....[132]....
        /*0984*/ 	.word	0x0000a960
        /*0988*/ 	.word	0x00000000
        /*098c*/ 	.word	0x00000040
        /*0990*/ 	.short	0x010a
        /*0992*/ 	.byte	0xff
	.zero		1


	//   ....[133]....
        /*0994*/ 	.word	0x0000b210
        /*0998*/ 	.word	0x00000015
        /*099c*/ 	.word	0x00000000
        /*09a0*/ 	.short	0x0101
        /*09a2*/ 	.byte	0xff
	.zero		1


	//   ....[134]....
        /*09a4*/ 	.word	0x0000b230
        /*09a8*/ 	.word	0x00000000
        /*09ac*/ 	.word	0x00000040
        /*09b0*/ 	.short	0x010a
        /*09b2*/ 	.byte	0xff
	.zero		1


	//   ....[135]....
        /*09b4*/ 	.word	0x0000b300
        /*09b8*/ 	.word	0x00000000
        /*09bc*/ 	.word	0x00000040
        /*09c0*/ 	.short	0x010a
        /*09c2*/ 	.byte	0xff
	.zero		1


	//   ....[136]....
        /*09c4*/ 	.word	0x0000b610
        /*09c8*/ 	.word	0x00000049
        /*09cc*/ 	.word	0x00000000
        /*09d0*/ 	.short	0x0101
        /*09d2*/ 	.byte	0xff
	.zero		1


	//   ....[137]....
        /*09d4*/ 	.word	0x0000bbb0
        /*09d8*/ 	.word	0x00000000
        /*09dc*/ 	.word	0x00000000
        /*09e0*/ 	.short	0x0101
        /*09e2*/ 	.byte	0xff
	.zero		1


	//   ....[138]....
        /*09e4*/ 	.word	0x0000be60
        /*09e8*/ 	.word	0x000000ff
        /*09ec*/ 	.word	0x00000000
        /*09f0*/ 	.short	0x0101
        /*09f2*/ 	.byte	0x04
	.zero		1


	//   ....[139]....
        /*09f4*/ 	.word	0x0000be80
        /*09f8*/ 	.word	0x00000000
        /*09fc*/ 	.word	0x00000100
        /*0a00*/ 	.short	0x010a
        /*0a02*/ 	.byte	0xff
	.zero		1


	//   ....[140]....
        /*0a04*/ 	.word	0x0000bee0
        /*0a08*/ 	.word	0x00000000
        /*0a0c*/ 	.word	0x00000020
        /*0a10*/ 	.short	0x010a
        /*0a12*/ 	.byte	0xff
	.zero		1


	//   ....[141]....
        /*0a14*/ 	.word	0x0000bf40
        /*0a18*/ 	.word	0x00000000
        /*0a1c*/ 	.word	0x00000020
        /*0a20*/ 	.short	0x010a
        /*0a22*/ 	.byte	0xff
	.zero		1


	//   ....[142]....
        /*0a24*/ 	.word	0x0000bf90
        /*0a28*/ 	.word	0x00000003
        /*0a2c*/ 	.word	0x00000090
        /*0a30*/ 	.short	0x010a
        /*0a32*/ 	.byte	0xff
	.zero		1


	//   ....[143]....
        /*0a34*/ 	.word	0x0000bff0
        /*0a38*/ 	.word	0x00000000
        /*0a3c*/ 	.word	0x00000000
        /*0a40*/ 	.short	0x010a
        /*0a42*/ 	.byte	0xff
	.zero		1


	//   ....[144]....
        /*0a44*/ 	.word	0x0000c050
        /*0a48*/ 	.word	0x00000000
        /*0a4c*/ 	.word	0x00000000
        /*0a50*/ 	.short	0x010a
        /*0a52*/ 	.byte	0xff
	.zero		1


	//   ....[145]....
        /*0a54*/ 	.word	0x0000c0b0
        /*0a58*/ 	.word	0x00000000
        /*0a5c*/ 	.word	0x00000000
        /*0a60*/ 	.short	0x010a
        /*0a62*/ 	.byte	0xff
	.zero		1


	//   ....[146]....
        /*0a64*/ 	.word	0x0000c100
        /*0a68*/ 	.word	0x00000000
        /*0a6c*/ 	.word	0x000000f0
        /*0a70*/ 	.short	0x010a
        /*0a72*/ 	.byte	0xff
	.zero		1


	//   ....[147]....
        /*0a74*/ 	.word	0x0000c160
        /*0a78*/ 	.word	0x00000000
        /*0a7c*/ 	.word	0x000000a0
        /*0a80*/ 	.short	0x010a
        /*0a82*/ 	.byte	0xff
	.zero		1


	//   ....[148]....
        /*0a84*/ 	.word	0x0000c1b0
        /*0a88*/ 	.word	0x00000000
        /*0a8c*/ 	.word	0x00000090
        /*0a90*/ 	.short	0x010a
        /*0a92*/ 	.byte	0xff
	.zero		1


	//   ....[149]....
        /*0a94*/ 	.word	0x0000c210
        /*0a98*/ 	.word	0x00000000
        /*0a9c*/ 	.word	0x000000a0
        /*0aa0*/ 	.short	0x010a
        /*0aa2*/ 	.byte	0xff
	.zero		1


	//   ....[150]....
        /*0aa4*/ 	.word	0x0000c270
        /*0aa8*/ 	.word	0x00000005
        /*0aac*/ 	.word	0x00000008
        /*0ab0*/ 	.short	0x010a
        /*0ab2*/ 	.byte	0xff
	.zero		1


	//   ....[151]....
        /*0ab4*/ 	.word	0x0000c360
        /*0ab8*/ 	.word	0x00000003
        /*0abc*/ 	.word	0x00000008
        /*0ac0*/ 	.short	0x010a
        /*0ac2*/ 	.byte	0xff
	.zero		1


	//   ....[152]....
        /*0ac4*/ 	.word	0x0000c3b0
        /*0ac8*/ 	.word	0x00000000
        /*0acc*/ 	.word	0x00000090
        /*0ad0*/ 	.short	0x010a
        /*0ad2*/ 	.byte	0xff
	.zero		1


	//   ....[153]....
        /*0ad4*/ 	.word	0x0000c410
        /*0ad8*/ 	.word	0x00000000
        /*0adc*/ 	.word	0x000000d0
        /*0ae0*/ 	.short	0x010a
        /*0ae2*/ 	.byte	0xff
	.zero		1


	//   ....[154]....
        /*0ae4*/ 	.word	0x0000c470
        /*0ae8*/ 	.word	0x00000000
        /*0aec*/ 	.word	0x00000000
        /*0af0*/ 	.short	0x010a
        /*0af2*/ 	.byte	0xff
	.zero		1


	//   ....[155]....
        /*0af4*/ 	.word	0x0000c4d0
        /*0af8*/ 	.word	0x00000000
        /*0afc*/ 	.word	0x00000000
        /*0b00*/ 	.short	0x010a
        /*0b02*/ 	.byte	0xff
	.zero		1


	//   ....[156]....
        /*0b04*/ 	.word	0x0000c530
        /*0b08*/ 	.word	0x00000000
        /*0b0c*/ 	.word	0x00000000
        /*0b10*/ 	.short	0x010a
        /*0b12*/ 	.byte	0xff
	.zero		1


	//   ....[157]....
        /*0b14*/ 	.word	0x0000c590
        /*0b18*/ 	.word	0x00000000
        /*0b1c*/ 	.word	0x00000000
        /*0b20*/ 	.short	0x010a
        /*0b22*/ 	.byte	0xff
	.zero		1


	//   ....[158]....
        /*0b24*/ 	.word	0x0000c5f0
        /*0b28*/ 	.word	0x00000000
        /*0b2c*/ 	.word	0x00000110
        /*0b30*/ 	.short	0x010a
        /*0b32*/ 	.byte	0xff
	.zero		1


	//   ....[159]....
        /*0b34*/ 	.word	0x0000c640
        /*0b38*/ 	.word	0x0000000c
        /*0b3c*/ 	.word	0x00000090
        /*0b40*/ 	.short	0x010a
        /*0b42*/ 	.byte	0xff
	.zero		1


	//   ....[160]....
        /*0b44*/ 	.word	0x0000c6a0
        /*0b48*/ 	.word	0x00000000
        /*0b4c*/ 	.word	0x00000088
        /*0b50*/ 	.short	0x010a
        /*0b52*/ 	.byte	0xff
	.zero		1


	//   ....[161]....
        /*0b54*/ 	.word	0x0000c700
        /*0b58*/ 	.word	0x00000000
        /*0b5c*/ 	.word	0x00000060
        /*0b60*/ 	.short	0x010a
        /*0b62*/ 	.byte	0xff
	.zero		1


	//   ....[162]....
        /*0b64*/ 	.word	0x0000c760
        /*0b68*/ 	.word	0x00000000
        /*0b6c*/ 	.word	0x00000068
        /*0b70*/ 	.short	0x010a
        /*0b72*/ 	.byte	0xff
	.zero		1


	//   ....[163]....
        /*0b74*/ 	.word	0x0000c7c0
        /*0b78*/ 	.word	0x00000000
        /*0b7c*/ 	.word	0x00000070
        /*0b80*/ 	.short	0x010a
        /*0b82*/ 	.byte	0xff
	.zero		1


	//   ....[164]....
        /*0b84*/ 	.word	0x0000c820
        /*0b88*/ 	.word	0x00000000
        /*0b8c*/ 	.word	0x00000078
        /*0b90*/ 	.short	0x010a
        /*0b92*/ 	.byte	0xff
	.zero		1


	//   ....[165]....
        /*0b94*/ 	.word	0x0000c880
        /*0b98*/ 	.word	0x00000000
        /*0b9c*/ 	.word	0x00000060
        /*0ba0*/ 	.short	0x010a
        /*0ba2*/ 	.byte	0xff
	.zero		1


	//   ....[166]....
        /*0ba4*/ 	.word	0x0000c8e0
        /*0ba8*/ 	.word	0x00000000
        /*0bac*/ 	.word	0x00000068
        /*0bb0*/ 	.short	0x010a
        /*0bb2*/ 	.byte	0xff
	.zero		1


	//   ....[167]....
        /*0bb4*/ 	.word	0x0000c940
        /*0bb8*/ 	.word	0x00000000
        /*0bbc*/ 	.word	0x00000070
        /*0bc0*/ 	.short	0x010a
        /*0bc2*/ 	.byte	0xff
	.zero		1


	//   ....[168]....
        /*0bc4*/ 	.word	0x0000c9a0
        /*0bc8*/ 	.word	0x00000000
        /*0bcc*/ 	.word	0x00000078
        /*0bd0*/ 	.short	0x010a
        /*0bd2*/ 	.byte	0xff
	.zero		1


	//   ....[169]....
        /*0bd4*/ 	.word	0x0000ca00
        /*0bd8*/ 	.word	0x00000000
        /*0bdc*/ 	.word	0x00000060
        /*0be0*/ 	.short	0x010a
        /*0be2*/ 	.byte	0xff
	.zero		1


	//   ....[170]....
        /*0be4*/ 	.word	0x0000ca60
        /*0be8*/ 	.word	0x00000000
        /*0bec*/ 	.word	0x00000068
        /*0bf0*/ 	.short	0x010a
        /*0bf2*/ 	.byte	0xff
	.zero		1


	//   ....[171]....
        /*0bf4*/ 	.word	0x0000cac0
        /*0bf8*/ 	.word	0x00000002
        /*0bfc*/ 	.word	0x00000070
        /*0c00*/ 	.short	0x010a
        /*0c02*/ 	.byte	0xff
	.zero		1


	//   ....[172]....
        /*0c04*/ 	.word	0x0000cb10
        /*0c08*/ 	.word	0x00000000
        /*0c0c*/ 	.word	0x00000090
        /*0c10*/ 	.short	0x010a
        /*0c12*/ 	.byte	0xff
	.zero		1


	//   ....[173]....
        /*0c14*/ 	.word	0x0000cb70
        /*0c18*/ 	.word	0x00000002
        /*0c1c*/ 	.word	0x00000040
        /*0c20*/ 	.short	0x010a
        /*0c22*/ 	.byte	0xff
	.zero		1


	//   ....[174]....
        /*0c24*/ 	.word	0x0000cbc0
        /*0c28*/ 	.word	0x00000049
        /*0c2c*/ 	.word	0x000000b0
        /*0c30*/ 	.short	0x010a
        /*0c32*/ 	.byte	0xff
	.zero		1


	//   ....[175]....
        /*0c34*/ 	.word	0x0000cc10
        /*0c38*/ 	.word	0x00000002
        /*0c3c*/ 	.word	0x00000040
        /*0c40*/ 	.short	0x010a
        /*0c42*/ 	.byte	0xff
	.zero		1


	//   ....[176]....
        /*0c44*/ 	.word	0x0000cc60
        /*0c48*/ 	.word	0x00000000
        /*0c4c*/ 	.word	0x00000040
        /*0c50*/ 	.short	0x010a
        /*0c52*/ 	.byte	0xff
	.zero		1


	//   ....[177]....
        /*0c54*/ 	.word	0x0000ccb0
        /*0c58*/ 	.word	0x00000000
        /*0c5c*/ 	.word	0x00000040
        /*0c60*/ 	.short	0x010a
        /*0c62*/ 	.byte	0xff
	.zero		1


	//   ....[178]....
        /*0c64*/ 	.word	0x0000cd00
        /*0c68*/ 	.word	0x00000000
        /*0c6c*/ 	.word	0x00000040
        /*0c70*/ 	.short	0x010a
        /*0c72*/ 	.byte	0xff
	.zero		1


	//   ....[179]....
        /*0c74*/ 	.word	0x0000cd50
        /*0c78*/ 	.word	0x00000000
        /*0c7c*/ 	.word	0x00000040
        /*0c80*/ 	.short	0x010a
        /*0c82*/ 	.byte	0xff
	.zero		1


	//   ....[180]....
        /*0c84*/ 	.word	0x0000cda0
        /*0c88*/ 	.word	0x00000000
        /*0c8c*/ 	.word	0x00000040
        /*0c90*/ 	.short	0x010a
        /*0c92*/ 	.byte	0xff
	.zero		1


	//   ....[181]....
        /*0c94*/ 	.word	0x0000cdf0
        /*0c98*/ 	.word	0x00000000
        /*0c9c*/ 	.word	0x00000040
        /*0ca0*/ 	.short	0x010a
        /*0ca2*/ 	.byte	0xff
	.zero		1


	//----- nvinfo : EIATTR_NUM_MBARRIERS
	.align		4
.L_47:
        /*0ca4*/ 	.byte	0x03, 0x38
        /*0ca6*/ 	.short	0x0023


	//----- nvinfo : EIATTR_EXIT_INSTR_OFFSETS
	.align		4
        /*0ca8*/ 	.byte	0x04, 0x1c
        /*0caa*/ 	.short	(.L_49 - .L_48)


	//   ....[0]....
.L_48:
        /*0cac*/ 	.word	0x00002d30


	//   ....[1]....
        /*0cb0*/ 	.word	0x00003220


	//   ....[2]....
        /*0cb4*/ 	.word	0x00003280


	//   ....[3]....
        /*0cb8*/ 	.word	0x000047c0


	//   ....[4]....
        /*0cbc*/ 	.word	0x00005ee0


	//   ....[5]....
        /*0cc0*/ 	.word	0x00005f20


	//   ....[6]....
        /*0cc4*/ 	.word	0x0000bd50


	//   ....[7]....
        /*0cc8*/ 	.word	0x0000bdd0


	//   ....[8]....
        /*0ccc*/ 	.word	0x0000be00


	//   ....[9]....
        /*0cd0*/ 	.word	0x0000be70


	//----- nvinfo : EIATTR_MAX_THREADS
	.align		4
.L_49:
        /*0cd4*/ 	.byte	0x04, 0x05
        /*0cd6*/ 	.short	(.L_51 - .L_50)
.L_50:
        /*0cd8*/ 	.word	0x00000100
        /*0cdc*/ 	.word	0x00000001
        /*0ce0*/ 	.word	0x00000001


	//----- nvinfo : EIATTR_CRS_STACK_SIZE
	.align		4
.L_51:
        /*0ce4*/ 	.byte	0x04, 0x1e
        /*0ce6*/ 	.short	(.L_53 - .L_52)
.L_52:
        /*0ce8*/ 	.word	0x00000000


	//----- nvinfo : EIATTR_CBANK_PARAM_SIZE
	.align		4
.L_53:
        /*0cec*/ 	.byte	0x03, 0x19
        /*0cee*/ 	.short	0x0800


	//----- nvinfo : EIATTR_PARAM_CBANK
	.align		4
        /*0cf0*/ 	.byte	0x04, 0x0a
        /*0cf2*/ 	.short	(.L_55 - .L_54)
	.align		4
.L_54:
        /*0cf4*/ 	.word	index@(.nv.constant0._ZN7cutlass13device_kernelINS_4gemm6kernel13GemmUniversalIN4cute5tupleIJiiiiEEENS1_10collective13CollectiveMmaINS1_35MainloopSm100TmaUmmaWarpSpecializedILi4ELi2ELi4ENS5_IJNS4_1CILi2EEESB_NSA_ILi1EEEEEEEENS5_IJNSA_ILi256EEENSA_ILi128EEENSA_ILi64EEEEEENS_10tfloat32_tENS5_IJlSC_lEEESJ_SK_NS4_8TiledMMAINS4_8MMA_AtomIJNS4_23SM100_MMA_TF32_2x1SM_SSISJ_SJ_fLi256ELi128ELNS4_4UMMA5MajorE0ELSP_0ELNSO_7ScaleInE0ELSQ_0EEEEEENS4_6LayoutINS5_IJSC_SC_SC_EEENS5_IJNSA_ILi0EEESV_SV_EEEEENS5_IJNS4_10UnderscoreESY_SY_EEEEENS4_28SM100_TMA_2SM_LOAD_MULTICASTENS4_14ComposedLayoutINS4_7SwizzleILi3ELi4ELi3EEENS4_18smem_ptr_flag_bitsILi32EEENST_INS5_IJNSA_ILi8EEENSA_ILi32EEEEEENS5_IJS18_SC_EEEEEEEvNS4_8identityENS4_18SM100_TMA_2SM_LOADES1C_vS1D_EENS_8epilogue10collective18CollectiveEpilogueINS1G_23Sm100TmaWarpSpecializedILi4ELi2ELi16ELb1ELb0EEEJNS5_IJSG_SG_SH_EEENS5_IJNST_ISG_SC_EENST_INSA_ILi16EEESC_EEEEESJ_SK_SJ_SK_NS1G_6fusion15FusionCallbacksIS1K_NS1Q_17LinearCombinationISJ_fSJ_fLNS_15FloatRoundStyleE2EEES1L_S1P_JEEENS4_5SM1004TMEM4LOAD26SM100_TMEM_LOAD_32dp32b16xENS4_13SM90_TMA_LOADENS12_INS13_ILi2ELi4ELi3EEES16_NST_INS5_IJS17_S1N_EEENS5_IJS1N_SC_EEEEEEENS4_39AutoVectorizingCopyWithAssumedAlignmentILi128EEENS4_14SM90_TMA_STOREES25_S27_S27_EEEvvEEEEvNT_6ParamsE)
        /*0cf8*/ 	.short	0x0380
        /*0cfa*/ 	.short	0x0800


	//----- nvinfo : EIATTR_SW_WAR
	.align		4
.L_55:
        /*0cfc*/ 	.byte	0x04, 0x36
        /*0cfe*/ 	.short	(.L_57 - .L_56)
.L_56:
        /*0d00*/ 	.word	0x00000008
.L_57:


//--------------------- .nv.callgraph             --------------------------
	.section	.nv.callgraph,"",@"SHT_CUDA_CALLGRAPH"
	.align	4
	.sectionentsize	8
	.align		4
        /*0000*/ 	.word	0x00000000
	.align		4
        /*0004*/ 	.word	0xffffffff
	.align		4
        /*0008*/ 	.word	index@(_ZN7cutlass13device_kernelINS_4gemm6kernel13GemmUniversalIN4cute5tupleIJiiiiEEENS1_10collective13CollectiveMmaINS1_35MainloopSm100TmaUmmaWarpSpecializedILi4ELi2ELi4ENS5_IJNS4_1CILi2EEESB_NSA_ILi1EEEEEEEENS5_IJNSA_ILi256EEENSA_ILi128EEENSA_ILi64EEEEEENS_10tfloat32_tENS5_IJlSC_lEEESJ_SK_NS4_8TiledMMAINS4_8MMA_AtomIJNS4_23SM100_MMA_TF32_2x1SM_SSISJ_SJ_fLi256ELi128ELNS4_4UMMA5MajorE0ELSP_0ELNSO_7ScaleInE0ELSQ_0EEEEEENS4_6LayoutINS5_IJSC_SC_SC_EEENS5_IJNSA_ILi0EEESV_SV_EEEEENS5_IJNS4_10UnderscoreESY_SY_EEEEENS4_28SM100_TMA_2SM_LOAD_MULTICASTENS4_14ComposedLayoutINS4_7SwizzleILi3ELi4ELi3EEENS4_18smem_ptr_flag_bitsILi32EEENST_INS5_IJNSA_ILi8EEENSA_ILi32EEEEEENS5_IJS18_SC_EEEEEEEvNS4_8identityENS4_18SM100_TMA_2SM_LOADES1C_vS1D_EENS_8epilogue10collective18CollectiveEpilogueINS1G_23Sm100TmaWarpSpecializedILi4ELi2ELi16ELb1ELb0EEEJNS5_IJSG_SG_SH_EEENS5_IJNST_ISG_SC_EENST_INSA_ILi16EEESC_EEEEESJ_SK_SJ_SK_NS1G_6fusion15FusionCallbacksIS1K_NS1Q_17LinearCombinationISJ_fSJ_fLNS_15FloatRoundStyleE2EEES1L_S1P_JEEENS4_5SM1004TMEM4LOAD26SM100_TMEM_LOAD_32dp32b16xENS4_13SM90_TMA_LOADENS12_INS13_ILi2ELi4ELi3EEES16_NST_INS5_IJS17_S1N_EEENS5_IJS1N_SC_EEEEEEENS4_39AutoVectorizingCopyWithAssumedAlignmentILi128EEENS4_14SM90_TMA_STOREES25_S27_S27_EEEvvEEEEvNT_6ParamsE)
	.align		4
        /*000c*/ 	.word	index@(__assertfail)
	.align		4
        /*0010*/ 	.word	0x00000000
	.align		4
        /*0014*/ 	.word	0xfffffffe
	.align		4
        /*0018*/ 	.word	0x00000000
	.align		4
        /*001c*/ 	.word	0xfffffffd
	.align		4
        /*0020*/ 	.word	0x00000000
	.align		4
        /*0024*/ 	.word	0xfffffffc


//--------------------- .nv.constant4             --------------------------
	.section	.nv.constant4,"a",@progbits
	.align	8
	.align		8
.nv.constant4:
        /*0000*/ 	.dword	__assertfail
	.align		8
        /*0008*/ 	.dword	__unnamed_1
	.align		8
        /*0010*/ 	.dword	__unnamed_2
	.align		8
        /*0018*/ 	.dword	_ZN40_INTERNAL_fb4b1bb4_4_k_cu_aa80ab14_104214cuda3std3__45__cpo5beginE
	.align		8
        /*0020*/ 	.dword	_ZN40_INTERNAL_fb4b1bb4_4_k_cu_aa80ab14_104214cuda3std3__45__cpo3endE
	.align		8
        /*0028*/ 	.dword	_ZN40_INTERNAL_fb4b1bb4_4_k_cu_aa80ab14_104214cuda3std3__45__cpo6cbeginE
	.align		8
        /*0030*/ 	.dword	_ZN40_INTERNAL_fb4b1bb4_4_k_cu_aa80ab14_104214cuda3std3__45__cpo4cendE
	.align		8
        /*0038*/ 	.dword	_ZN40_INTERNAL_fb4b1bb4_4_k_cu_aa80ab14_104214cuda3std3__442_GLOBAL__N__fb4b1bb4_4_k_cu_aa80ab14_104216ignoreE
	.align		8
        /*0040*/ 	.dword	_ZN40_INTERNAL_fb4b1bb4_4_k_cu_aa80ab14_104214cuda3std3__419piecewise_constructE
	.align		8
        /*0048*/ 	.dword	_ZN40_INTERNAL_fb4b1bb4_4_k_cu_aa80ab14_104214cuda3std3__48in_placeE
	.align		8
        /*0050*/ 	.dword	_ZN40_INTERNAL_fb4b1bb4_4_k_cu_aa80ab14_104214cuda3std6ranges3__45__cpo4swapE
	.align		8
        /*0058*/ 	.dword	_ZN40_INTERNAL_fb4b1bb4_4_k_cu_aa80ab14_104214cuda3std6ranges3__45__cpo9iter_moveE
	.align		8
        /*0060*/ 	.dword	_ZN40_INTERNAL_fb4b1bb4_4_k_cu_aa80ab14_104214cute7productE
	.align		8
        /*0068*/ 	.dword	_ZN40_INTERNAL_fb4b1bb4_4_k_cu_aa80ab14_104214cute1_E
	.align		8
        /*0070*/ 	.dword	$str$25
	.align		8
        /*0078*/ 	.dword	$str$26
	.align		8
        /*0080*/ 	.dword	$str$27
	.align		8
        /*0088*/ 	.dword	$str$28


//--------------------- .text._ZN7cutlass13device_kernelINS_4gemm6kernel13GemmUniversalIN4cute5tupleIJiiiiEEENS1_10collective13CollectiveMmaINS1_35MainloopSm100TmaUmmaWarpSpecializedILi4ELi2ELi4ENS5_IJNS4_1CILi2EEESB_NSA_ILi1EEEEEEEENS5_IJNSA_ILi256EEENSA_ILi128EEENSA_ILi64EEEEEENS_10tfloat32_tENS5_IJlSC_lEEESJ_SK_NS4_8TiledMMAINS4_8MMA_AtomIJNS4_23SM100_MMA_TF32_2x1SM_SSISJ_SJ_fLi256ELi128ELNS4_4UMMA5MajorE0ELSP_0ELNSO_7ScaleInE0ELSQ_0EEEEEENS4_6LayoutINS5_IJSC_SC_SC_EEENS5_IJNSA_ILi0EEESV_SV_EEEEENS5_IJNS4_10UnderscoreESY_SY_EEEEENS4_28SM100_TMA_2SM_LOAD_MULTICASTENS4_14ComposedLayoutINS4_7SwizzleILi3ELi4ELi3EEENS4_18smem_ptr_flag_bitsILi32EEENST_INS5_IJNSA_ILi8EEENSA_ILi32EEEEEENS5_IJS18_SC_EEEEEEEvNS4_8identityENS4_18SM100_TMA_2SM_LOADES1C_vS1D_EENS_8epilogue10collective18CollectiveEpilogueINS1G_23Sm100TmaWarpSpecializedILi4ELi2ELi16ELb1ELb0EEEJNS5_IJSG_SG_SH_EEENS5_IJNST_ISG_SC_EENST_INSA_ILi16EEESC_EEEEESJ_SK_SJ_SK_NS1G_6fusion15FusionCallbacksIS1K_NS1Q_17LinearCombinationISJ_fSJ_fLNS_15FloatRoundStyleE2EEES1L_S1P_JEEENS4_5SM1004TMEM4LOAD26SM100_TMEM_LOAD_32dp32b16xENS4_13SM90_TMA_LOADENS12_INS13_ILi2ELi4ELi3EEES16_NST_INS5_IJS17_S1N_EEENS5_IJS1N_SC_EEEEEEENS4_39AutoVectorizingCopyWithAssumedAlignmentILi128EEENS4_14SM90_TMA_STOREES25_S27_S27_EEEvvEEEEvNT_6ParamsE --------------------------
	.section	.text._ZN7cutlass13device_kernelINS_4gemm6kernel13GemmUniversalIN4cute5tupleIJiiiiEEENS1_10collective13CollectiveMmaINS1_35MainloopSm100TmaUmmaWarpSpecializedILi4ELi2ELi4ENS5_IJNS4_1CILi2EEESB_NSA_ILi1EEEEEEEENS5_IJNSA_ILi256EEENSA_ILi128EEENSA_ILi64EEEEEENS_10tfloat32_tENS5_IJlSC_lEEESJ_SK_NS4_8TiledMMAINS4_8MMA_AtomIJNS4_23SM100_MMA_TF32_2x1SM_SSISJ_SJ_fLi256ELi128ELNS4_4UMMA5MajorE0ELSP_0ELNSO_7ScaleInE0ELSQ_0EEEEEENS4_6LayoutINS5_IJSC_SC_SC_EEENS5_IJNSA_ILi0EEESV_SV_EEEEENS5_IJNS4_10UnderscoreESY_SY_EEEEENS4_28SM100_TMA_2SM_LOAD_MULTICASTENS4_14ComposedLayoutINS4_7SwizzleILi3ELi4ELi3EEENS4_18smem_ptr_flag_bitsILi32EEENST_INS5_IJNSA_ILi8EEENSA_ILi32EEEEEENS5_IJS18_SC_EEEEEEEvNS4_8identityENS4_18SM100_TMA_2SM_LOADES1C_vS1D_EENS_8epilogue10collective18CollectiveEpilogueINS1G_23Sm100TmaWarpSpecializedILi4ELi2ELi16ELb1ELb0EEEJNS5_IJSG_SG_SH_EEENS5_IJNST_ISG_SC_EENST_INSA_ILi16EEESC_EEEEESJ_SK_SJ_SK_NS1G_6fusion15FusionCallbacksIS1K_NS1Q_17LinearCombinationISJ_fSJ_fLNS_15FloatRoundStyleE2EEES1L_S1P_JEEENS4_5SM1004TMEM4LOAD26SM100_TMEM_LOAD_32dp32b16xENS4_13SM90_TMA_LOADENS12_INS13_ILi2ELi4ELi3EEES16_NST_INS5_IJS17_S1N_EEENS5_IJS1N_SC_EEEEEEENS4_39AutoVectorizingCopyWithAssumedAlignmentILi128EEENS4_14SM90_TMA_STOREES25_S27_S27_EEEvvEEEEvNT_6ParamsE,"ax",@progbits
	.align	128
.text._ZN7cutlass13device_kernelINS_4gemm6kernel13GemmUniversalIN4cute5tupleIJiiiiEEENS1_10collective13CollectiveMmaINS1_35MainloopSm100TmaUmmaWarpSpecializedILi4ELi2ELi4ENS5_IJNS4_1CILi2EEESB_NSA_ILi1EEEEEEEENS5_IJNSA_ILi256EEENSA_ILi128EEENSA_ILi64EEEEEENS_10tfloat32_tENS5_IJlSC_lEEESJ_SK_NS4_8TiledMMAINS4_8MMA_AtomIJNS4_23SM100_MMA_TF32_2x1SM_SSISJ_SJ_fLi256ELi128ELNS4_4UMMA5MajorE0ELSP_0ELNSO_7ScaleInE0ELSQ_0EEEEEENS4_6LayoutINS5_IJSC_SC_SC_EEENS5_IJNSA_ILi0EEESV_SV_EEEEENS5_IJNS4_10UnderscoreESY_SY_EEEEENS4_28SM100_TMA_2SM_LOAD_MULTICASTENS4_14ComposedLayoutINS4_7SwizzleILi3ELi4ELi3EEENS4_18smem_ptr_flag_bitsILi32EEENST_INS5_IJNSA_ILi8EEENSA_ILi32EEEEEENS5_IJS18_SC_EEEEEEEvNS4_8identityENS4_18SM100_TMA_2SM_LOADES1C_vS1D_EENS_8epilogue10collective18CollectiveEpilogueINS1G_23Sm100TmaWarpSpecializedILi4ELi2ELi16ELb1ELb0EEEJNS5_IJSG_SG_SH_EEENS5_IJNST_ISG_SC_EENST_INSA_ILi16EEESC_EEEEESJ_SK_SJ_SK_NS1G_6fusion15FusionCallbacksIS1K_NS1Q_17LinearCombinationISJ_fSJ_fLNS_15FloatRoundStyleE2EEES1L_S1P_JEEENS4_5SM1004TMEM4LOAD26SM100_TMEM_LOAD_32dp32b16xENS4_13SM90_TMA_LOADENS12_INS13_ILi2ELi4ELi3EEES16_NST_INS5_IJS17_S1N_EEENS5_IJS1N_SC_EEEEEEENS4_39AutoVectorizingCopyWithAssumedAlignmentILi128EEENS4_14SM90_TMA_STOREES25_S27_S27_EEEvvEEEEvNT_6ParamsE:
        .type           _ZN7cutlass13device_kernelINS_4gemm6kernel13GemmUniversalIN4cute5tupleIJiiiiEEENS1_10collective13CollectiveMmaINS1_35MainloopSm100TmaUmmaWarpSpecializedILi4ELi2ELi4ENS5_IJNS4_1CILi2EEESB_NSA_ILi1EEEEEEEENS5_IJNSA_ILi256EEENSA_ILi128EEENSA_ILi64EEEEEENS_10tfloat32_tENS5_IJlSC_lEEESJ_SK_NS4_8TiledMMAINS4_8MMA_AtomIJNS4_23SM100_MMA_TF32_2x1SM_SSISJ_SJ_fLi256ELi128ELNS4_4UMMA5MajorE0ELSP_0ELNSO_7ScaleInE0ELSQ_0EEEEEENS4_6LayoutINS5_IJSC_SC_SC_EEENS5_IJNSA_ILi0EEESV_SV_EEEEENS5_IJNS4_10UnderscoreESY_SY_EEEEENS4_28SM100_TMA_2SM_LOAD_MULTICASTENS4_14ComposedLayoutINS4_7SwizzleILi3ELi4ELi3EEENS4_18smem_ptr_flag_bitsILi32EEENST_INS5_IJNSA_ILi8EEENSA_ILi32EEEEEENS5_IJS18_SC_EEEEEEEvNS4_8identityENS4_18SM100_TMA_2SM_LOADES1C_vS1D_EENS_8epilogue10collective18CollectiveEpilogueINS1G_23Sm100TmaWarpSpecializedILi4ELi2ELi16ELb1ELb0EEEJNS5_IJSG_SG_SH_EEENS5_IJNST_ISG_SC_EENST_INSA_ILi16EEESC_EEEEESJ_SK_SJ_SK_NS1G_6fusion15FusionCallbacksIS1K_NS1Q_17LinearCombinationISJ_fSJ_fLNS_15FloatRoundStyleE2EEES1L_S1P_JEEENS4_5SM1004TMEM4LOAD26SM100_TMEM_LOAD_32dp32b16xENS4_13SM90_TMA_LOADENS12_INS13_ILi2ELi4ELi3EEES16_NST_INS5_IJS17_S1N_EEENS5_IJS1N_SC_EEEEEEENS4_39AutoVectorizingCopyWithAssumedAlignmentILi128EEENS4_14SM90_TMA_STOREES25_S27_S27_EEEvvEEEEvNT_6ParamsE,@function
        .size           _ZN7cutlass13device_kernelINS_4gemm6kernel13GemmUniversalIN4cute5tupleIJiiiiEEENS1_10collective13CollectiveMmaINS1_35MainloopSm100TmaUmmaWarpSpecializedILi4ELi2ELi4ENS5_IJNS4_1CILi2EEESB_NSA_ILi1EEEEEEEENS5_IJNSA_ILi256EEENSA_ILi128EEENSA_ILi64EEEEEENS_10tfloat32_tENS5_IJlSC_lEEESJ_SK_NS4_8TiledMMAINS4_8MMA_AtomIJNS4_23SM100_MMA_TF32_2x1SM_SSISJ_SJ_fLi256ELi128ELNS4_4UMMA5MajorE0ELSP_0ELNSO_7ScaleInE0ELSQ_0EEEEEENS4_6LayoutINS5_IJSC_SC_SC_EEENS5_IJNSA_ILi0EEESV_SV_EEEEENS5_IJNS4_10UnderscoreESY_SY_EEEEENS4_28SM100_TMA_2SM_LOAD_MULTICASTENS4_14ComposedLayoutINS4_7SwizzleILi3ELi4ELi3EEENS4_18smem_ptr_flag_bitsILi32EEENST_INS5_IJNSA_ILi8EEENSA_ILi32EEEEEENS5_IJS18_SC_EEEEEEEvNS4_8identityENS4_18SM100_TMA_2SM_LOADES1C_vS1D_EENS_8epilogue10collective18CollectiveEpilogueINS1G_23Sm100TmaWarpSpecializedILi4ELi2ELi16ELb1ELb0EEEJNS5_IJSG_SG_SH_EEENS5_IJNST_ISG_SC_EENST_INSA_ILi16EEESC_EEEEESJ_SK_SJ_SK_NS1G_6fusion15FusionCallbacksIS1K_NS1Q_17LinearCombinationISJ_fSJ_fLNS_15FloatRoundStyleE2EEES1L_S1P_JEEENS4_5SM1004TMEM4LOAD26SM100_TMEM_LOAD_32dp32b16xENS4_13SM90_TMA_LOADENS12_INS13_ILi2ELi4ELi3EEES16_NST_INS5_IJS17_S1N_EEENS5_IJS1N_SC_EEEEEEENS4_39AutoVectorizingCopyWithAssumedAlignmentILi128EEENS4_14SM90_TMA_STOREES25_S27_S27_EEEvvEEEEvNT_6ParamsE,(.L_x_243 - _ZN7cutlass13device_kernelINS_4gemm6kernel13GemmUniversalIN4cute5tupleIJiiiiEEENS1_10collective13CollectiveMmaINS1_35MainloopSm100TmaUmmaWarpSpecializedILi4ELi2ELi4ENS5_IJNS4_1CILi2EEESB_NSA_ILi1EEEEEEEENS5_IJNSA_ILi256EEENSA_ILi128EEENSA_ILi64EEEEEENS_10tfloat32_tENS5_IJlSC_lEEESJ_SK_NS4_8TiledMMAINS4_8MMA_AtomIJNS4_23SM100_MMA_TF32_2x1SM_SSISJ_SJ_fLi256ELi128ELNS4_4UMMA5MajorE0ELSP_0ELNSO_7ScaleInE0ELSQ_0EEEEEENS4_6LayoutINS5_IJSC_SC_SC_EEENS5_IJNSA_ILi0EEESV_SV_EEEEENS5_IJNS4_10UnderscoreESY_SY_EEEEENS4_28SM100_TMA_2SM_LOAD_MULTICASTENS4_14ComposedLayoutINS4_7SwizzleILi3ELi4ELi3EEENS4_18smem_ptr_flag_bitsILi32EEENST_INS5_IJNSA_ILi8EEENSA_ILi32EEEEEENS5_IJS18_SC_EEEEEEEvNS4_8identityENS4_18SM100_TMA_2SM_LOADES1C_vS1D_EENS_8epilogue10collective18CollectiveEpilogueINS1G_23Sm100TmaWarpSpecializedILi4ELi2ELi16ELb1ELb0EEEJNS5_IJSG_SG_SH_EEENS5_IJNST_ISG_SC_EENST_INSA_ILi16EEESC_EEEEESJ_SK_SJ_SK_NS1G_6fusion15FusionCallbacksIS1K_NS1Q_17LinearCombinationISJ_fSJ_fLNS_15FloatRoundStyleE2EEES1L_S1P_JEEENS4_5SM1004TMEM4LOAD26SM100_TMEM_LOAD_32dp32b16xENS4_13SM90_TMA_LOADENS12_INS13_ILi2ELi4ELi3EEES16_NST_INS5_IJS17_S1N_EEENS5_IJS1N_SC_EEEEEEENS4_39AutoVectorizingCopyWithAssumedAlignmentILi128EEENS4_14SM90_TMA_STOREES25_S27_S27_EEEvvEEEEvNT_6ParamsE)
        .other          _ZN7cutlass13device_kernelINS_4gemm6kernel13GemmUniversalIN4cute5tupleIJiiiiEEENS1_10collective13CollectiveMmaINS1_35MainloopSm100TmaUmmaWarpSpecializedILi4ELi2ELi4ENS5_IJNS4_1CILi2EEESB_NSA_ILi1EEEEEEEENS5_IJNSA_ILi256EEENSA_ILi128EEENSA_ILi64EEEEEENS_10tfloat32_tENS5_IJlSC_lEEESJ_SK_NS4_8TiledMMAINS4_8MMA_AtomIJNS4_23SM100_MMA_TF32_2x1SM_SSISJ_SJ_fLi256ELi128ELNS4_4UMMA5MajorE0ELSP_0ELNSO_7ScaleInE0ELSQ_0EEEEEENS4_6LayoutINS5_IJSC_SC_SC_EEENS5_IJNSA_ILi0EEESV_SV_EEEEENS5_IJNS4_10UnderscoreESY_SY_EEEEENS4_28SM100_TMA_2SM_LOAD_MULTICASTENS4_14ComposedLayoutINS4_7SwizzleILi3ELi4ELi3EEENS4_18smem_ptr_flag_bitsILi32EEENST_INS5_IJNSA_ILi8EEENSA_ILi32EEEEEENS5_IJS18_SC_EEEEEEEvNS4_8identityENS4_18SM100_TMA_2SM_LOADES1C_vS1D_EENS_8epilogue10collective18CollectiveEpilogueINS1G_23Sm100TmaWarpSpecializedILi4ELi2ELi16ELb1ELb0EEEJNS5_IJSG_SG_SH_EEENS5_IJNST_ISG_SC_EENST_INSA_ILi16EEESC_EEEEESJ_SK_SJ_SK_NS1G_6fusion15FusionCallbacksIS1K_NS1Q_17LinearCombinationISJ_fSJ_fLNS_15FloatRoundStyleE2EEES1L_S1P_JEEENS4_5SM1004TMEM4LOAD26SM100_TMEM_LOAD_32dp32b16xENS4_13SM90_TMA_LOADENS12_INS13_ILi2ELi4ELi3EEES16_NST_INS5_IJS17_S1N_EEENS5_IJS1N_SC_EEEEEEENS4_39AutoVectorizingCopyWithAssumedAlignmentILi128EEENS4_14SM90_TMA_STOREES25_S27_S27_EEEvvEEEEvNT_6ParamsE,@"STO_CUDA_ENTRY STV_DEFAULT"
_ZN7cutlass13device_kernelINS_4gemm6kernel13GemmUniversalIN4cute5tupleIJiiiiEEENS1_10collective13CollectiveMmaINS1_35MainloopSm100TmaUmmaWarpSpecializedILi4ELi2ELi4ENS5_IJNS4_1CILi2EEESB_NSA_ILi1EEEEEEEENS5_IJNSA_ILi256EEENSA_ILi128EEENSA_ILi64EEEEEENS_10tfloat32_tENS5_IJlSC_lEEESJ_SK_NS4_8TiledMMAINS4_8MMA_AtomIJNS4_23SM100_MMA_TF32_2x1SM_SSISJ_SJ_fLi256ELi128ELNS4_4UMMA5MajorE0ELSP_0ELNSO_7ScaleInE0ELSQ_0EEEEEENS4_6LayoutINS5_IJSC_SC_SC_EEENS5_IJNSA_ILi0EEESV_SV_EEEEENS5_IJNS4_10UnderscoreESY_SY_EEEEENS4_28SM100_TMA_2SM_LOAD_MULTICASTENS4_14ComposedLayoutINS4_7SwizzleILi3ELi4ELi3EEENS4_18smem_ptr_flag_bitsILi32EEENST_INS5_IJNSA_ILi8EEENSA_ILi32EEEEEENS5_IJS18_SC_EEEEEEEvNS4_8identityENS4_18SM100_TMA_2SM_LOADES1C_vS1D_EENS_8epilogue10collective18CollectiveEpilogueINS1G_23Sm100TmaWarpSpecializedILi4ELi2ELi16ELb1ELb0EEEJNS5_IJSG_SG_SH_EEENS5_IJNST_ISG_SC_EENST_INSA_ILi16EEESC_EEEEESJ_SK_SJ_SK_NS1G_6fusion15FusionCallbacksIS1K_NS1Q_17LinearCombinationISJ_fSJ_fLNS_15FloatRoundStyleE2EEES1L_S1P_JEEENS4_5SM1004TMEM4LOAD26SM100_TMEM_LOAD_32dp32b16xENS4_13SM90_TMA_LOADENS12_INS13_ILi2ELi4ELi3EEES16_NST_INS5_IJS17_S1N_EEENS5_IJS1N_SC_EEEEEEENS4_39AutoVectorizingCopyWithAssumedAlignmentILi128EEENS4_14SM90_TMA_STOREES25_S27_S27_EEEvvEEEEvNT_6ParamsE:
[----:B------:R-:W1:Y:S01]  /*0000*/  LDC R1, c[0x0][0x37c] ;  /* 0x0000df00ff017b82 */ /* 0x000e620000000800 */
[----:B------:R-:W2:Y:S01]  /*0010*/  S2R R66, SR_TID.X ;  /* 0x0000000000427919 */ /* 0x000ea20000002100 */
[----:B------:R-:W3:Y:S06]  /*0020*/  LDCU.64 UR8, c[0x0][0x890] ;  /* 0x00011200ff0877ac */ /* 0x000eec0008000a00 */
[----:B------:R-:W4:Y:S01]  /*0030*/  S2UR UR52, SR_CgaCtaId ;  /* 0x00000000003479c3 */ /* 0x000f220000008800 */
[----:B------:R-:W-:Y:S02]  /*0040*/  PRMT R52, RZ, 0x7610, R52 ;  /* 0x00007610ff347816 */ /* 0x000fe40000000034 */
[----:B------:R-:W-:Y:S01]  /*0050*/  ELECT P1, URZ, PT ;  /* 0x0000000000ff782f */ /* 0x000fe20003820000 */
[----:B---3--:R-:W-:-:S04]  /*0060*/  UISETP.NE.U32.AND UP0, UPT, UR8, URZ, UPT ;  /* 0x000000ff0800728c */ /* 0x008fc8000bf05070 */
[----:B------:R-:W-:Y:S02]  /*0070*/  UISETP.NE.AND.EX UP0, UPT, UR9, URZ, UPT, UP0 ;  /* 0x000000ff0900728c */ /* 0x000fe4000bf05300 */
[----:B----4-:R-:W-:Y:S02]  /*0080*/  ULOP3.LUT UR68, UR52, 0x1, URZ, 0xc0, !UPT ;  /* 0x0000000134447892 */ /* 0x010fe4000f8ec0ff */
[----:B------:R-:W-:Y:S01]  /*0090*/  ULOP3.LUT UR69, UR52, 0x1, URZ, 0x3c, !UPT ;  /* 0x0000000134457892 */ /* 0x000fe2000f8e3cff */
[----:B--2---:R-:W-:-:S05]  /*00a0*/  SHF.R.U32.HI R53, RZ, 0x5, R66 ;  /* 0x00000005ff357819 */ /* 0x004fca0000011642 */
[----:B------:R-:W2:Y:S02]  /*00b0*/  SHFL.IDX PT, R0, R53, RZ, 0x1f ;  /* 0x00001fff35007589 */ /* 0x000ea400000e0000 */
[----:B--2---:R-:W-:Y:S01]  /*00c0*/  R2UR UR18, R0 ;  /* 0x00000000001272ca */ /* 0x004fe200000e0000 */
[----:B-1----:R-:W-:-:S14]  /*00d0*/  BRA.U UP0, `(.L_x_0) ;  /* 0x0000000100307547 */ /* 0x002fdc000b800000 */
[----:B------:R-:W1:Y:S02]  /*00e0*/  LDCU.64 UR4, c[0x0][0x888] ;  /* 0x00011100ff0477ac */ /* 0x000e640008000a00 */
[----:B-1----:R-:W-:-:S04]  /*00f0*/  UISETP.NE.U32.AND UP0, UPT, UR4, URZ, UPT ;  /* 0x000000ff0400728c */ /* 0x002fc8000bf05070 */
[----:B------:R-:W-:-:S09]  /*0100*/  UISETP.NE.AND.EX UP0, UPT, UR5, URZ, UPT, UP0 ;  /* 0x000000ff0500728c */ /* 0x000fd2000bf05300 */
[----:B------:R-:W-:Y:S05]  /*0110*/  BRA.U !UP0, `(.L_x_1) ;  /* 0x0000000108147547 */ /* 0x000fea000b800000 */
[----:B------:R-:W1:Y:S01]  /*0120*/  LDC.64 R2, c[0x0][0x888] ;  /* 0x00022200ff027b82 */ /* 0x000e620000000a00 */
[----:B------:R-:W1:Y:S02]  /*0130*/  LDCU.64 UR4, c[0x0][0x358] ;  /* 0x00006b00ff0477ac */ /* 0x000e640008000a00 */
[----:B-1----:R1:W5:Y:S01]  /*0140*/  LDG.E R27, desc[UR4][R2.64] ;  /* 0x00000004021b7981 */ /* 0x002362000c1e1900 */
[----:B------:R-:W-:Y:S01]  /*0150*/  HFMA2 R52, -RZ, RZ, 0, 5.9604644775390625e-08 ;  /* 0x00000001ff347431 */ /* 0x000fe200000001ff */
[----:B------:R-:W-:Y:S05]  /*0160*/  BRA `(.L_x_0) ;  /* 0x00000000000c7947 */ /* 0x000fea0003800000 */
.L_x_1:
[----:B------:R-:W1:Y:S01]  /*0170*/  LDCU UR4, c[0x0][0x880] ;  /* 0x00011000ff0477ac */ /* 0x000e620008000800 */
[----:B------:R-:W-:Y:S01]  /*0180*/  HFMA2 R52, -RZ, RZ, 0, 5.9604644775390625e-08 ;  /* 0x00000001ff347431 */ /* 0x000fe200000001ff */
[----:B-1----:R-:W-:-:S07]  /*0190*/  MOV R27, UR4 ;  /* 0x00000004001b7c02 */ /* 0x002fce0008000f00 */
.L_x_0:
[----:B------:R-:W2:Y:S02]  /*01a0*/  LDCU.64 UR4, c[0x0][0x8b0] ;  /* 0x00011600ff0477ac */ /* 0x000ea40008000a00 */
[----:B--2---:R-:W-:-:S04]  /*01b0*/  UISETP.NE.U32.AND UP0, UPT, UR4, URZ, UPT ;  /* 0x000000ff0400728c */ /* 0x004fc8000bf05070 */
[----:B------:R-:W-:-:S09]  /*01c0*/  UISETP.NE.AND.EX UP0, UPT, UR5, URZ, UPT, UP0 ;  /* 0x000000ff0500728c */ /* 0x000fd2000bf05300 */
[----:B------:R-:W-:Y:S05]  /*01d0*/  BRA.U UP0, `(.L_x_2) ;  /* 0x0000000100287547 */ /* 0x000fea000b800000 */
[----:B------:R-:W2:Y:S02]  /*01e0*/  LDCU.64 UR4, c[0x0][0x8a8] ;  /* 0x00011500ff0477ac */ /* 0x000ea40008000a00 */
[----:B--2---:R-:W-:-:S04]  /*01f0*/  UISETP.NE.U32.AND UP0, UPT, UR4, URZ, UPT ;  /* 0x000000ff0400728c */ /* 0x004fc8000bf05070 */
[----:B------:R-:W-:-:S09]  /*0200*/  UISETP.NE.AND.EX UP0, UPT, UR5, URZ, UPT, UP0 ;  /* 0x000000ff0500728c */ /* 0x000fd2000bf05300 */
[----:B------:R-:W-:Y:S05]  /*0210*/  BRA.U !UP0, `(.L_x_3) ;  /* 0x0000000108107547 */ /* 0x000fea000b800000 */
[----:B------:R-:W2:Y:S01]  /*0220*/  LDC.64 R24, c[0x0][0x8a8] ;  /* 0x00022a00ff187b82 */ /* 0x000ea20000000a00 */
[----:B------:R-:W2:Y:S02]  /*0230*/  LDCU.64 UR4, c[0x0][0x358] ;  /* 0x00006b00ff0477ac */ /* 0x000ea40008000a00 */
[----:B--2---:R2:W5:Y:S01]  /*0240*/  LDG.E R24, desc[UR4][R24.64] ;  /* 0x0000000418187981 */ /* 0x004562000c1e1900 */
[----:B------:R-:W-:Y:S05]  /*0250*/  BRA `(.L_x_2) ;  /* 0x0000000000087947 */ /* 0x000fea0003800000 */
.L_x_3:
[----:B------:R-:W2:Y:S02]  /*0260*/  LDCU UR4, c[0x0][0x8a0] ;  /* 0x00011400ff0477ac */ /* 0x000ea40008000800 */
[----:B--2---:R-:W-:Y:S02]  /*0270*/  MOV R24, UR4 ;  /* 0x0000000400187c02 */ /* 0x004fe40008000f00 */
.L_x_2:
[----:B------:R-:W-:Y:S01]  /*0280*/  IMAD.U32 R0, RZ, RZ, UR18 ;  /* 0x00000012ff007e24 */ /* 0x000fe2000f8e00ff */
[----:B------:R-:W-:Y:S04]  /*0290*/  BSSY.RECONVERGENT B0, `(.L_x_4) ;  /* 0x000000c000007945 */ /* 0x000fe80003800200 */
[C---:B------:R-:W-:Y:S02]  /*02a0*/  ISETP.NE.OR P2, PT, R0.reuse, 0x1, !P1 ;  /* 0x000000010000780c */ /* 0x040fe40004f45670 */
[----:B------:R-:W-:-:S11]  /*02b0*/  ISETP.NE.OR P0, PT, R0, 0x3, !P1 ;  /* 0x000000030000780c */ /* 0x000fd60004f05670 */
[----:B------:R-:W-:Y:S05]  /*02c0*/  @P2 BRA `(.L_x_5) ;  /* 0x0000000000202947 */ /* 0x000fea0003800000 */
[----:B------:R-:W3:Y:S02]  /*02d0*/  LDCU.64 UR4, c[0x0][0x348] ;  /* 0x00006900ff0477ac */ /* 0x000ee40008000a00 */
[----:B---3--:R-:W-:Y:S02]  /*02e0*/  UIADD3 UR6, UP1, UPT, UR4, 0x80, URZ ;  /* 0x0000008004067890 */ /* 0x008fe4000ff3e0ff */
[----:B------:R-:W-:Y:S02]  /*02f0*/  UIADD3 UR4, UP0, UPT, UR4, 0x180, URZ ;  /* 0x0000018004047890 */ /* 0x000fe4000ff1e0ff */
[----:B------:R-:W-:Y:S02]  /*0300*/  UIADD3.X UR7, UPT, UPT, URZ, UR5, URZ, UP1, !UPT ;  /* 0x00000005ff077290 */ /* 0x000fe40008ffe4ff */
[----:B------:R-:W-:-:S07]  /*0310*/  UIADD3.X UR5, UPT, UPT, URZ, UR5, URZ, UP0, !UPT ;  /* 0x00000005ff057290 */ /* 0x000fce00087fe4ff */
[----:B------:R3:W-:Y:S02]  /*0320*/  UTMACCTL.PF [UR6] ;  /* 0x00000000060079b9 */ /* 0x0007e40008040000 */
[----:B------:R3:W-:Y:S02]  /*0330*/  UTMACCTL.PF [UR4] ;  /* 0x00000000040079b9 */ /* 0x0007e40008040000 */
[----:B---3--:R-:W-:Y:S01]  /*0340*/  NOP ;  /* 0x0000000000007918 */ /* 0x008fe20000000000 */
.L_x_5:
[----:B------:R-:W-:Y:S05]  /*0350*/  BSYNC.RECONVERGENT B0 ;  /* 0x0000000000007941 */ /* 0x000fea0003800200 */
.L_x_4:
[----:B------:R-:W-:Y:S04]  /*0360*/  BSSY.RECONVERGENT B0, `(.L_x_6) ;  /* 0x000000a000007945 */ /* 0x000fe80003800200 */
        /* <DEDUP_REMOVED lines=9> */
.L_x_7:
[----:B------:R-:W-:Y:S05]  /*0400*/  BSYNC.RECONVERGENT B0 ;  /* 0x0000000000007941 */ /* 0x000fea0003800200 */
.L_x_6:
[----:B------:R-:W3:Y:S01]  /*0410*/  LDCU.64 UR4, c[0x0][0x888] ;  /* 0x00011100ff0477ac */ /* 0x000ee20008000a00 */
[----:B------:R-:W-:Y:S02]  /*0420*/  UISETP.EQ.U32.AND UP1, UPT, UR8, URZ, UPT ;  /* 0x000000ff0800728c */ /* 0x000fe4000bf22070 */
[----:B------:R-:W-:Y:S02]  /*0430*/  UPLOP3.LUT UP3, UPT, UPT, UPT, UPT, 0x80, 0x8 ;  /* 0x000000000008789c */ /* 0x000fe40003f6f070 */
[----:B---3--:R-:W-:-:S04]  /*0440*/  UISETP.NE.U32.AND UP0, UPT, UR4, URZ, UPT ;  /* 0x000000ff0400728c */ /* 0x008fc8000bf05070 */
[----:B------:R-:W-:-:S04]  /*0450*/  UISETP.NE.AND.EX UP0, UPT, UR5, URZ, UPT, UP0 ;  /* 0x000000ff0500728c */ /* 0x000fc8000bf05300 */
[----:B------:R-:W-:-:S04]  /*0460*/  UISETP.EQ.OR.EX UP2, UPT, UR9, URZ, !UP0, UP1 ;  /* 0x000000ff0900728c */ /* 0x000fc8000c742710 */
[----:B------:R-:W-:-:S06]  /*0470*/  UP2UR UR4, UPR, URZ, 0x4 ;  /* 0x00000004ff047883 */ /* 0x000fcc0008000000 */
[----:B------:R-:W-:Y:S01]  /*0480*/  MOV R56, UR4 ;  /* 0x0000000400387c02 */ /* 0x000fe20008000f00 */
[----:B------:R-:W-:Y:S06]  /*0490*/  BRA.U !UP2, `(.L_x_8) ;  /* 0x000000010a207547 */ /* 0x000fec000b800000 */
[----:B------:R-:W-:Y:S01]  /*04a0*/  UISETP.NE.U32.AND UP1, UPT, UR8, URZ, UPT ;  /* 0x000000ff0800728c */ /* 0x000fe2000bf25070 */
[----:B-----5:R-:W-:Y:S01]  /*04b0*/  FSETP.NEU.AND P0, PT, R27, RZ, PT ;  /* 0x000000ff1b00720b */ /* 0x020fe20003f0d000 */
[----:B------:R-:W-:Y:S02]  /*04c0*/  USEL UR4, URZ, 0xffffffff, UP0 ;  /* 0xffffffffff047887 */ /* 0x000fe40008000000 */
[----:B------:R-:W-:-:S10]  /*04d0*/  UISETP.NE.AND.EX UP1, UPT, UR9, URZ, UPT, UP1 ;  /* 0x000000ff0900728c */ /* 0x000fd4000bf25310 */
[----:B------:R-:W-:Y:S01]  /*04e0*/  VOTEU.ANY UP0, P0 ;  /* 0x0000000000ff7886 */ /* 0x000fe20000000100 */
[----:B------:R-:W-:-:S04]  /*04f0*/  @!UP1 USEL UR4, URZ, 0xffffffff, UP0 ;  /* 0xffffffffff049887 */ /* 0x000fc80008000000 */
[----:B------:R-:W-:-:S04]  /*0500*/  ULOP3.LUT UR4, UR4, 0x1, URZ, 0xc0, !UPT ;  /* 0x0000000104047892 */ /* 0x000fc8000f8ec0ff */
[----:B------:R-:W-:-:S11]  /*0510*/  UISETP.NE.U32.AND UP3, UPT, UR4, 0x1, UPT ;  /* 0x000000010400788c */ /* 0x000fd6000bf65070 */
.L_x_8:
[----:B------:R-:W3:Y:S01]  /*0520*/  SHFL.IDX PT, R0, R53, RZ, 0x1f ;  /* 0x00001fff35007589 */ /* 0x000ee200000e0000 */
[----:B------:R-:W-:-:S04]  /*0530*/  UISETP.NE.AND UP0, UPT, UR18, 0x2, UPT ;  /* 0x000000021200788c */ /* 0x000fc8000bf05270 */
[----:B------:R-:W-:Y:S02]  /*0540*/  UISETP.EQ.AND UP1, UPT, UR68, URZ, !UP0 ;  /* 0x000000ff4400728c */ /* 0x000fe4000c722270 */
[----:B------:R-:W-:-:S04]  /*0550*/  USEL UR54, URZ, 0x1, UP0 ;  /* 0x00000001ff367887 */ /* 0x000fc80008000000 */
[----:B------:R-:W-:Y:S02]  /*0560*/  PLOP3.LUT P3, PT, P1, PT, UP1, 0x80, 0x8 ;  /* 0x000000000008781c */ /* 0x000fe40000f6f018 */
[----:B---3--:R-:W-:-:S13]  /*0570*/  ISETP.NE.AND P0, PT, R0, RZ, PT ;  /* 0x000000ff0000720c */ /* 0x008fda0003f05270 */
[----:B------:R-:W-:Y:S05]  /*0580*/  @P0 BRA `(.L_x_9) ;  /* 0x0000000000540947 */ /* 0x000fea0003800000 */
[----:B------:R-:W-:Y:S01]  /*0590*/  UMOV UR4, 0x400 ;  /* 0x0000040000047882 */ /* 0x000fe20000000000 */
[----:B------:R-:W-:Y:S01]  /*05a0*/  UMOV UR8, 0x1 ;  /* 0x0000000100087882 */ /* 0x000fe20000000000 */
[----:B------:R-:W-:Y:S01]  /*05b0*/  UMOV UR6, 0x2 ;  /* 0x0000000200067882 */ /* 0x000fe20000000000 */
[----:B------:R-:W-:Y:S02]  /*05c0*/  ULEA UR4, UR52, UR4, 0x18 ;  /* 0x0000000434047291 */ /* 0x000fe4000f8ec0ff */
[----:B------:R-:W-:-:S04]  /*05d0*/  UIADD3 UR8, UPT, UPT, -UR8, 0x100000, URZ ;  /* 0x0010000008087890 */ /* 0x000fc8000fffe1ff */
[----:B------:R-:W-:Y:S02]  /*05e0*/  USHF.L.U32 UR9, UR8, 0xb, URZ ;  /* 0x0000000b08097899 */ /* 0x000fe400080006ff */
[----:B------:R-:W-:Y:S02]  /*05f0*/  USHF.L.U32 UR8, UR8, 0x1, URZ ;  /* 0x0000000108087899 */ /* 0x000fe400080006ff */
[----:B------:R-:W-:-:S04]  /*0600*/  UIADD3 UR6, UPT, UPT, -UR6, 0x100000, URZ ;  /* 0x0010000006067890 */ /* 0x000fc8000fffe1ff */
[----:B------:R-:W-:Y:S02]  /*0610*/  USHF.L.U32 UR7, UR6, 0xb, URZ ;  /* 0x0000000b06077899 */ /* 0x000fe400080006ff */
[----:B------:R-:W-:Y:S01]  /*0620*/  USHF.L.U32 UR6, UR6, 0x1, URZ ;  /* 0x0000000106067899 */ /* 0x000fe200080006ff */
[----:B------:R-:W-:Y:S01]  /*0630*/  ELECT P0, URZ, PT ;  /* 0x0000000000ff782f */ /* 0x000fe20003800000 */
[----:B------:R-:W3:Y:S02]  /*0640*/  FENCE.VIEW.ASYNC.S ;  /* 0x00000000000073c6 */ /* 0x000ee40000000000 */
[----:B---3--:R3:W4:Y:S08]  /*0650*/  SYNCS.EXCH.64 URZ, [UR4], UR8 ;  /* 0x0000000804ff75b2 */ /* 0x0087300008000100 */
[----:B------:R3:W1:Y:S01]  /*0660*/  SYNCS.EXCH.64 URZ, [UR4+0x20], UR6 ;  /* 0x0000200604ff75b2 */ /* 0x0006620008000100 */
[----:B------:R3:W1:Y:S01]  /*0670*/  SYNCS.EXCH.64 URZ, [UR4+0x8], UR8 ;  /* 0x0000080804ff75b2 */ /* 0x0006620008000100 */
[----:B------:R3:W1:Y:S01]  /*0680*/  SYNCS.EXCH.64 URZ, [UR4+0x28], UR6 ;  /* 0x0000280604ff75b2 */ /* 0x0006620008000100 */
[----:B------:R3:W1:Y:S01]  /*0690*/  SYNCS.EXCH.64 URZ, [UR4+0x10], UR8 ;  /* 0x0000100804ff75b2 */ /* 0x0006620008000100 */
[----:B------:R3:W1:Y:S01]  /*06a0*/  SYNCS.EXCH.64 URZ, [UR4+0x30], UR6 ;  /* 0x0000300604ff75b2 */ /* 0x0006620008000100 */
[----:B------:R3:W1:Y:S01]  /*06b0*/  SYNCS.EXCH.64 URZ, [UR4+0x18], UR8 ;  /* 0x0000180804ff75b2 */ /* 0x0006620008000100 */
[----:B------:R3:W1:Y:S01]  /*06c0*/  SYNCS.EXCH.64 URZ, [UR4+0x38], UR6 ;  /* 0x0000380604ff75b2 */ /* 0x0006620008000100 */
[----:B------:R-:W-:Y:S01]  /*06d0*/  NOP ;  /* 0x0000000000007918 */ /* 0x000fe20000000000 */
.L_x_9:
[----:B------:R-:W2:Y:S01]  /*06e0*/  SHFL.IDX PT, R0, R53, RZ, 0x1f ;  /* 0x00001fff35007589 */ /* 0x000ea200000e0000 */
[----:B------:R-:W-:Y:S01]  /*06f0*/  NOP ;  /* 0x0000000000007918 */ /* 0x000fe20000000000 */
[----:B--2---:R-:W-:-:S13]  /*0700*/  ISETP.NE.AND P0, PT, R0, 0x1, PT ;  /* 0x000000010000780c */ /* 0x004fda0003f05270 */
[----:B------:R-:W-:Y:S05]  /*0710*/  @P0 BRA `(.L_x_10) ;  /* 0x0000000000540947 */ /* 0x000fea0003800000 */
[----:B---3--:R-:W-:Y:S01]  /*0720*/  UMOV UR4, 0x400 ;  /* 0x0000040000047882 */ /* 0x008fe20000000000 */
        /* <DEDUP_REMOVED lines=10> */
[----:B------:R-:W2:Y:S02]  /*07d0*/  FENCE.VIEW.ASYNC.S ;  /* 0x00000000000073c6 */ /* 0x000ea40000000000 */
[----:B--2---:R2:W3:Y:S08]  /*07e0*/  SYNCS.EXCH.64 URZ, [UR4+0x40], UR8 ;  /* 0x0000400804ff75b2 */ /* 0x0044f00008000100 */
        /* <DEDUP_REMOVED lines=8> */
.L_x_10:
[----:B------:R-:W4:Y:S01]  /*0870*/  SHFL.IDX PT, R0, R53, RZ, 0x1f ;  /* 0x00001fff35007589 */ /* 0x000f2200000e0000 */
[----:B------:R-:W-:Y:S01]  /*0880*/  NOP ;  /* 0x0000000000007918 */ /* 0x000fe20000000000 */
[----:B----4-:R-:W-:-:S13]  /*0890*/  ISETP.NE.AND P0, PT, R0, 0x3, PT ;  /* 0x000000030000780c */ /* 0x010fda0003f05270 */
[----:B------:R-:W-:Y:S05]  /*08a0*/  @P0 BRA `(.L_x_11) ;  /* 0x00000000002c0947 */ /* 0x000fea0003800000 */
[----:B--23--:R-:W-:Y:S01]  /*08b0*/  UMOV UR6, 0x400 ;  /* 0x0000040000067882 */ /* 0x00cfe20000000000 */
[----:B------:R-:W-:Y:S01]  /*08c0*/  UMOV UR4, 0x20 ;  /* 0x0000002000047882 */ /* 0x000fe20000000000 */
[----:B------:R-:W-:Y:S02]  /*08d0*/  ULEA UR6, UR52, UR6, 0x18 ;  /* 0x0000000634067291 */ /* 0x000fe4000f8ec0ff */
[----:B------:R-:W-:-:S04]  /*08e0*/  UIADD3 UR4, UPT, UPT, -UR4, 0x100000, URZ ;  /* 0x0010000004047890 */ /* 0x000fc8000fffe1ff */
[----:B------:R-:W-:Y:S02]  /*08f0*/  USHF.L.U32 UR5, UR4, 0xb, URZ ;  /* 0x0000000b04057899 */ /* 0x000fe400080006ff */
[----:B------:R-:W-:Y:S01]  /*0900*/  USHF.L.U32 UR4, UR4, 0x1, URZ ;  /* 0x0000000104047899 */ /* 0x000fe200080006ff */
[----:B------:R-:W-:Y:S01]  /*0910*/  ELECT P0, URZ, PT ;  /* 0x0000000000ff782f */ /* 0x000fe20003800000 */
[----:B------:R-:W2:Y:S10]  /*0920*/  FENCE.VIEW.ASYNC.S ;  /* 0x00000000000073c6 */ /* 0x000eb40000000000 */
[----:B--2---:R4:W2:Y:S01]  /*0930*/  SYNCS.EXCH.64 URZ, [UR6+0x80], UR4 ;  /* 0x0000800406ff75b2 */ /* 0x0048a20008000100 */
[----:B------:R4:W3:Y:S02]  /*0940*/  SYNCS.EXCH.64 URZ, [UR6+0x88], UR4 ;  /* 0x0000880406ff75b2 */ /* 0x0008e40008000100 */
[----:B----4-:R-:W-:Y:S01]  /*0950*/  NOP ;  /* 0x0000000000007918 */ /* 0x010fe20000000000 */
.L_x_11:
[----:B------:R-:W4:Y:S01]  /*0960*/  SHFL.IDX PT, R0, R53, RZ, 0x1f ;  /* 0x00001fff35007589 */ /* 0x000f2200000e0000 */
[----:B------:R-:W-:Y:S01]  /*0970*/  NOP ;  /* 0x0000000000007918 */ /* 0x000fe20000000000 */
[----:B----4-:R-:W-:-:S13]  /*0980*/  ISETP.NE.AND P0, PT, R0, 0x4, PT ;  /* 0x000000040000780c */ /* 0x010fda0003f05270 */
[----:B------:R-:W-:Y:S05]  /*0990*/  @P0 BRA `(.L_x_12) ;  /* 0x0000000000480947 */ /* 0x000fea0003800000 */
[----:B--23--:R-:W-:Y:S01]  /*09a0*/  UMOV UR4, 0x3a0 ;  /* 0x000003a000047882 */ /* 0x00cfe20000000000 */
[----:B------:R-:W-:Y:S01]  /*09b0*/  UMOV UR6, 0x400 ;  /* 0x0000040000067882 */ /* 0x000fe20000000000 */
[----:B------:R-:W-:Y:S01]  /*09c0*/  USEL UR4, UR4, 0x320, UP3 ;  /* 0x0000032004047887 */ /* 0x000fe20009800000 */
        /* <DEDUP_REMOVED lines=10> */
[----:B--2---:R4:W2:Y:S08]  /*0a70*/  SYNCS.EXCH.64 URZ, [UR6+0x90], UR8 ;  /* 0x0000900806ff75b2 */ /* 0x0048b00008000100 */
[----:B------:R4:W3:Y:S01]  /*0a80*/  SYNCS.EXCH.64 URZ, [UR6+0xa0], UR4 ;  /* 0x0000a00406ff75b2 */ /* 0x0008e20008000100 */
[----:B------:R4:W1:Y:S01]  /*0a90*/  SYNCS.EXCH.64 URZ, [UR6+0x98], UR8 ;  /* 0x0000980806ff75b2 */ /* 0x0008620008000100 */
[----:B------:R4:W1:Y:S02]  /*0aa0*/  SYNCS.EXCH.64 URZ, [UR6+0xa8], UR4 ;  /* 0x0000a80406ff75b2 */ /* 0x0008640008000100 */
[----:B----4-:R-:W-:Y:S01]  /*0ab0*/  NOP ;  /* 0x0000000000007918 */ /* 0x010fe20000000000 */
.L_x_12:
[----:B------:R-:W4:Y:S01]  /*0ac0*/  SHFL.IDX PT, R0, R53, RZ, 0x1f ;  /* 0x00001fff35007589 */ /* 0x000f2200000e0000 */
[----:B------:R-:W-:Y:S01]  /*0ad0*/  NOP ;  /* 0x0000000000007918 */ /* 0x000fe20000000000 */
[----:B----4-:R-:W-:-:S13]  /*0ae0*/  ISETP.NE.AND P0, PT, R0, 0x5, PT ;  /* 0x000000050000780c */ /* 0x010fda0003f05270 */
[----:B------:R-:W-:Y:S05]  /*0af0*/  @P0 BRA `(.L_x_13) ;  /* 0x0000000000540947 */ /* 0x000fea0003800000 */
[----:B--23--:R-:W-:Y:S01]  /*0b00*/  UMOV UR4, 0x400 ;  /* 0x0000040000047882 */ /* 0x00cfe20000000000 */
        /* <DEDUP_REMOVED lines=14> */
[----:B------:R4:W1:Y:S01]  /*0bf0*/  SYNCS.EXCH.64 URZ, [UR4+0xd8], UR8 ;  /* 0x0000d80804ff75b2 */ /* 0x0008620008000100 */
[----:B------:R4:W1:Y:S01]  /*0c00*/  SYNCS.EXCH.64 URZ, [UR4+0xc0], UR6 ;  /* 0x0000c00604ff75b2 */ /* 0x0008620008000100 */
[----:B------:R4:W1:Y:S01]  /*0c10*/  SYNCS.EXCH.64 URZ, [UR4+0xe0], UR8 ;  /* 0x0000e00804ff75b2 */ /* 0x0008620008000100 */
[----:B------:R4:W1:Y:S01]  /*0c20*/  SYNCS.EXCH.64 URZ, [UR4+0xc8], UR6 ;  /* 0x0000c80604ff75b2 */ /* 0x0008620008000100 */
[----:B------:R4:W1:Y:S02]  /*0c30*/  SYNCS.EXCH.64 URZ, [UR4+0xe8], UR8 ;  /* 0x0000e80804ff75b2 */ /* 0x0008640008000100 */
[----:B----4-:R-:W-:Y:S01]  /*0c40*/  NOP ;  /* 0x0000000000007918 */ /* 0x010fe20000000000 */
.L_x_13:
[----:B------:R-:W4:Y:S01]  /*0c50*/  SHFL.IDX PT, R0, R53, RZ, 0x1f ;  /* 0x00001fff35007589 */ /* 0x000f2200000e0000 */
[----:B------:R-:W-:Y:S01]  /*0c60*/  ISETP.NE.OR P1, PT, RZ, UR18, !P1 ;  /* 0x00000012ff007c0c */ /* 0x000fe2000cf25670 */
        /* <DEDUP_REMOVED lines=12> */
[----:B------:R4:W3:Y:S01]  /*0d30*/  SYNCS.EXCH.64 URZ, [UR4+0x100], UR6 ;  /* 0x0001000604ff75b2 */ /* 0x0008e20008000100 */
[----:B------:R4:W1:Y:S01]  /*0d40*/  SYNCS.EXCH.64 URZ, [UR4+0xf8], UR6 ;  /* 0x0000f80604ff75b2 */ /* 0x0008620008000100 */
[----:B------:R4:W1:Y:S02]  /*0d50*/  SYNCS.EXCH.64 URZ, [UR4+0x108], UR6 ;  /* 0x0001080604ff75b2 */ /* 0x0008640008000100 */
[----:B----4-:R-:W-:Y:S01]  /*0d60*/  NOP ;  /* 0x0000000000007918 */ /* 0x010fe20000000000 */
.L_x_14:
[----:B------:R-:W-:Y:S01]  /*0d70*/  VOTEU.ALL UP0, P1 ;  /* 0x0000000000ff7886 */ /* 0x000fe20000800000 */
[----:B--23--:R-:W-:Y:S01]  /*0d80*/  UMOV UR4, 0x20 ;  /* 0x0000002000047882 */ /* 0x00cfe20000000000 */
[----:B------:R-:W2:Y:S01]  /*0d90*/  LDCU UR7, c[0x0][0x36c] ;  /* 0x00006d80ff0777ac */ /* 0x000ea20008000800 */
[----:B------:R-:W-:Y:S01]  /*0da0*/  NOP ;  /* 0x0000000000007918 */ /* 0x000fe20000000000 */
[----:B-1----:R-:W-:Y:S01]  /*0db0*/  LOP3.LUT R3, R66, 0x1f, RZ, 0xc0, !PT ;  /* 0x0000001f42037812 */ /* 0x002fe200078ec0ff */
[----:B------:R-:W-:Y:S01]  /*0dc0*/  @!UP0 UMOV UR6, 0x400 ;  /* 0x0000040000068882 */ /* 0x000fe20000000000 */
[----:B------:R-:W-:-:S04]  /*0dd0*/  @!UP0 UIADD3 UR4, UPT, UPT, -UR4, 0x100000, URZ ;  /* 0x0010000004048890 */ /* 0x000fc8000fffe1ff */
[----:B------:R-:W-:Y:S02]  /*0de0*/  @!UP0 USHF.L.U32 UR5, UR4, 0xb, URZ ;  /* 0x0000000b04058899 */ /* 0x000fe400080006ff */
[----:B------:R-:W-:Y:S02]  /*0df0*/  @!UP0 USHF.L.U32 UR4, UR4, 0x1, URZ ;  /* 0x0000000104048899 */ /* 0x000fe400080006ff */
[----:B------:R-:W-:Y:S01]  /*0e00*/  @!UP0 ULEA UR6, UR52, UR6, 0x18 ;  /* 0x0000000634068291 */ /* 0x000fe2000f8ec0ff */
[----:B------:R-:W-:Y:S01]  /*0e10*/  VOTEU.ALL UP0, P1 ;  /* 0x0000000000ff7886 */ /* 0x000fe20000800000 */
[----:B------:R-:W-:Y:S02]  /*0e20*/  UISETP.NE.AND UP4, UPT, UR18, URZ, UPT ;  /* 0x000000ff1200728c */ /* 0x000fe4000bf85270 */
[----:B--2---:R-:W-:Y:S01]  /*0e30*/  UISETP.EQ.U32.AND UP5, UPT, UR7, 0x1, UPT ;  /* 0x000000010700788c */ /* 0x004fe2000bfa2070 */
[----:B------:R-:W1:Y:S07]  /*0e40*/  FENCE.VIEW.ASYNC.S ;  /* 0x00000000000073c6 */ /* 0x000e6e0000000000 */
[----:B-1----:R1:W2:Y:S01]  /*0e50*/  @!UP0 SYNCS.EXCH.64 URZ, [UR6+0x110], UR4 ;  /* 0x0001100406ff85b2 */ /* 0x0022a20008000100 */
[----:B------:R-:W-:Y:S05]  /*0e60*/  BRA.U !UP5, `(.L_x_15) ;  /* 0x000000010d087547 */ /* 0x000fea000b800000 */
[----:B--2---:R-:W-:Y:S01]  /*0e70*/  UCGABAR_ARV ;  /* 0x00000000000079c7 */ /* 0x004fe20008000000 */
[----:B------:R-:W-:Y:S05]  /*0e80*/  BRA `(.L_x_16) ;  /* 0x0000000000047947 */ /* 0x000fea0003800000 */
.L_x_15:
[----:B--2---:R-:W-:Y:S01]  /*0e90*/  NOP ;  /* 0x0000000000007918 */ /* 0x004fe20000000000 */
.L_x_16:
[----:B------:R-:W2:Y:S01]  /*0ea0*/  S2UR UR21, SR_CTAID.X ;  /* 0x00000000001579c3 */ /* 0x000ea20000002500 */
[----:B------:R-:W-:-:S05]  /*0eb0*/  CS2R.32 R55, SR_CgaSize ;  /* 0x0000000000377805 */ /* 0x000fca0000008a00 */
[----:B------:R-:W-:-:S05]  /*0ec0*/  IMAD R55, R55, -0xa0, RZ ;  /* 0xffffff6037377824 */ /* 0x000fca00078e02ff */
[----:B-1----:R-:W-:-:S14]  /*0ed0*/  R2UR UR5, R55 ;  /* 0x00000000370572ca */ /* 0x002fdc00000e0000 */
[----:B------:R-:W1:Y:S01]  /*0ee0*/  LDCU UR5, c[0x0][UR5+0x2b0] ;  /* 0x00005600050577ac */ /* 0x000e620008000800 */
[----:B------:R-:W-:-:S05]  /*0ef0*/  CS2R.32 R55, SR_CgaSize ;  /* 0x0000000000377805 */ /* 0x000fca0000008a00 */
[----:B------:R-:W-:-:S05]  /*0f00*/  IMAD R55, R55, -0xa0, RZ ;  /* 0xffffff6037377824 */ /* 0x000fca00078e02ff */
[----:B------:R-:W-:-:S14]  /*0f10*/  R2UR UR4, R55 ;  /* 0x00000000370472ca */ /* 0x000fdc00000e0000 */
[----:B------:R-:W3:Y:S01]  /*0f20*/  LDCU UR4, c[0x0][UR4+0x2b4] ;  /* 0x00005680040477ac */ /* 0x000ee20008000800 */
[----:B------:R-:W4:Y:S01]  /*0f30*/  S2UR UR7, SR_CTAID.Y ;  /* 0x00000000000779c3 */ /* 0x000f220000002600 */
[----:B------:R-:W-:-:S05]  /*0f40*/  CS2R.32 R55, SR_CgaSize ;  /* 0x0000000000377805 */ /* 0x000fca0000008a00 */
[----:B------:R-:W-:-:S05]  /*0f50*/  IMAD R55, R55, -0xa0, RZ ;  /* 0xffffff6037377824 */ /* 0x000fca00078e02ff */
[----:B------:R-:W-:-:S14]  /*0f60*/  R2UR UR8, R55 ;  /* 0x00000000370872ca */ /* 0x000fdc00000e0000 */
[----:B------:R-:W3:Y:S01]  /*0f70*/  LDCU UR8, c[0x0][UR8+0x2a0] ;  /* 0x00005400080877ac */ /* 0x000ee20008000800 */
[----:B------:R-:W-:-:S05]  /*0f80*/  CS2R.32 R55, SR_CgaSize ;  /* 0x0000000000377805 */ /* 0x000fca0000008a00 */
[----:B------:R-:W-:-:S05]  /*0f90*/  IMAD R55, R55, -0xa0, RZ ;  /* 0xffffff6037377824 */ /* 0x000fca00078e02ff */
[----:B------:R-:W-:-:S14]  /*0fa0*/  R2UR UR9, R55 ;  /* 0x00000000370972ca */ /* 0x000fdc00000e0000 */
[----:B------:R-:W3:Y:S01]  /*0fb0*/  LDCU UR9, c[0x0][UR9+0x2a4] ;  /* 0x00005480090977ac */ /* 0x000ee20008000800 */
[----:B------:R-:W3:Y:S01]  /*0fc0*/  S2UR UR36, SR_CTAID.Z ;  /* 0x00000000002479c3 */ /* 0x000ee20000002700 */
[----:B------:R-:W-:Y:S01]  /*0fd0*/  UISETP.GT.U32.AND UP0, UPT, UR68, 0xffff, UPT ;  /* 0x0000ffff4400788c */ /* 0x000fe2000bf04070 */
[----:B------:R-:W3:Y:S01]  /*0fe0*/  LDCU UR19, c[0x0][0xb24] ;  /* 0x00016480ff1377ac */ /* 0x000ee20008000800 */
[----:B------:R-:W-:Y:S01]  /*0ff0*/  USHF.L.U32 UR30, UR52, 0xa, URZ ;  /* 0x0000000a341e7899 */ /* 0x000fe200080006ff */
[----:B--2---:R-:W-:Y:S01]  /*1000*/  I2FP.F32.U32 R2, UR21 ;  /* 0x0000001500027c45 */ /* 0x004fe20008201000 */
[----:B------:R-:W-:Y:S01]  /*1010*/  UMOV UR28, 0x5 ;  /* 0x00000005001c7882 */ /* 0x000fe20000000000 */
[----:B------:R-:W2:Y:S03]  /*1020*/  LDCU UR45, c[0x0][0xb24] ;  /* 0x00016480ff2d77ac */ /* 0x000ea60008000800 */
[----:B-1----:R-:W-:Y:S01]  /*1030*/  FMUL R2, R2, UR5 ;  /* 0x0000000502027c20 */ /* 0x002fe20008400000 */
[----:B------:R-:W-:Y:S01]  /*1040*/  USEL UR5, UR68, 0xffff, !UP0 ;  /* 0x0000ffff44057887 */ /* 0x000fe2000c000000 */
[----:B----4-:R-:W-:Y:S01]  /*1050*/  I2FP.F32.U32 R0, UR7 ;  /* 0x0000000700007c45 */ /* 0x010fe20008201000 */
[----:B------:R-:W1:Y:S03]  /*1060*/  LDCU UR23, c[0x0][0xb30] ;  /* 0x00016600ff1777ac */ /* 0x000e660008000800 */
[----:B------:R-:W4:Y:S01]  /*1070*/  F2I.U32.TRUNC.NTZ R2, R2 ;  /* 0x0000000200027305 */ /* 0x000f22000020f000 */
[----:B---3--:R-:W-:Y:S01]  /*1080*/  FMUL R0, R0, UR4 ;  /* 0x0000000400007c20 */ /* 0x008fe20008400000 */
[----:B------:R-:W-:-:S02]  /*1090*/  ULOP3.LUT UR29, UR5, 0xffff, URZ, 0xc0, !UPT ;  /* 0x0000ffff051d7892 */ /* 0x000fc4000f8ec0ff */
[----:B------:R-:W-:Y:S01]  /*10a0*/  UISETP.GE.AND UP2, UPT, UR19, 0x1, UPT ;  /* 0x000000011300788c */ /* 0x000fe2000bf46270 */
[----:B------:R-:W-:-:S03]  /*10b0*/  UMOV UR20, UR7 ;  /* 0x0000000700147c82 */ /* 0x000fc60008000000 */
[----:B------:R-:W3:Y:S01]  /*10c0*/  F2I.U32.TRUNC.NTZ R0, R0 ;  /* 0x0000000000007305 */ /* 0x000ee2000020f000 */
[----:B------:R-:W-:Y:S01]  /*10d0*/  UMOV UR16, UR21 ;  /* 0x0000001500107c82 */ /* 0x000fe20008000000 */
[----:B----4-:R-:W-:Y:S02]  /*10e0*/  R2UR UR4, R2 ;  /* 0x00000000020472ca */ /* 0x010fe400000e0000 */
[----:B------:R-:W-:Y:S02]  /*10f0*/  PRMT R2, RZ, 0x7610, R2 ;  /* 0x00007610ff027816 */ /* 0x000fe40000000002 */
[----:B---3--:R-:W-:Y:S02]  /*1100*/  R2UR UR6, R0 ;  /* 0x00000000000672ca */ /* 0x008fe400000e0000 */
[----:B------:R-:W-:-:S07]  /*1110*/  PRMT R0, RZ, 0x7610, R0 ;  /* 0x00007610ff007816 */ /* 0x000fce0000000000 */
[----:B------:R-:W-:-:S04]  /*1120*/  UIADD3 UR5, UPT, UPT, -UR4, URZ, URZ ;  /* 0x000000ff04057290 */ /* 0x000fc8000fffe1ff */
[----:B------:R-:W-:Y:S02]  /*1130*/  UIMAD UR5, UR8, UR5, UR21 ;  /* 0x00000005080572a4 */ /* 0x000fe4000f8e0215 */
[----:B------:R-:W-:-:S04]  /*1140*/  UIADD3 UR4, UPT, UPT, -UR6, URZ, URZ ;  /* 0x000000ff06047290 */ /* 0x000fc8000fffe1ff */
[----:B------:R-:W-:Y:S01]  /*1150*/  IMAD.U32 R55, RZ, RZ, UR5 ;  /* 0x00000005ff377e24 */ /* 0x000fe2000f8e00ff */
[----:B------:R-:W-:-:S06]  /*1160*/  UIMAD UR4, UR9, UR4, UR7 ;  /* 0x00000004090472a4 */ /* 0x000fcc000f8e0207 */
[----:B------:R-:W-:Y:S01]  /*1170*/  IMAD.U32 R54, RZ, RZ, UR4 ;  /* 0x00000004ff367e24 */ /* 0x000fe2000f8e00ff */
[----:B-12---:R-:W-:Y:S06]  /*1180*/  BRA.U UP4, `(.L_x_17) ;  /* 0x0000000104447547 */ /* 0x006fec000b800000 */
[----:B------:R-:W-:Y:S02]  /*1190*/  R2UR UR4, R55 ;  /* 0x00000000370472ca */ /* 0x000fe400000e0000 */
[----:B------:R-:W-:-:S11]  /*11a0*/  R2UR UR8, R54 ;  /* 0x00000000360872ca */ /* 0x000fd600000e0000 */
[----:B------:R-:W-:Y:S02]  /*11b0*/  UISETP.GT.U32.AND UP0, UPT, UR4, 0x1, UPT ;  /* 0x000000010400788c */ /* 0x000fe4000bf04070 */
[----:B------:R-:W-:Y:S02]  /*11c0*/  ULOP3.LUT UR4, UR4, 0xfffffffe, URZ, 0xc0, !UPT ;  /* 0xfffffffe04047892 */ /* 0x000fe4000f8ec0ff */
[----:B------:R-:W-:Y:S02]  /*11d0*/  UISETP.NE.AND UP1, UPT, UR8, URZ, UP0 ;  /* 0x000000ff0800728c */ /* 0x000fe40008725270 */
[----:B------:R-:W-:Y:S02]  /*11e0*/  UISETP.NE.AND UP0, UPT, UR8, 0x1, UP0 ;  /* 0x000000010800788c */ /* 0x000fe40008705270 */
[----:B------:R-:W-:Y:S02]  /*11f0*/  USEL UR7, URZ, 0x1, UP1 ;  /* 0x00000001ff077887 */ /* 0x000fe40008800000 */
[----:B------:R-:W-:-:S02]  /*1200*/  USEL UR6, URZ, 0x4, UP0 ;  /* 0x00000004ff067887 */ /* 0x000fc40008000000 */
[----:B------:R-:W-:Y:S02]  /*1210*/  USEL UR5, URZ, 0x2, UP1 ;  /* 0x00000002ff057887 */ /* 0x000fe40008800000 */
[----:B------:R-:W-:Y:S02]  /*1220*/  ULEA UR4, UR8, UR4, 0x1 ;  /* 0x0000000408047291 */ /* 0x000fe4000f8e08ff */
[----:B------:R-:W-:Y:S02]  /*1230*/  USEL UR8, URZ, 0x8, UP0 ;  /* 0x00000008ff087887 */ /* 0x000fe40008000000 */
[----:B------:R-:W-:-:S03]  /*1240*/  UIADD3 UR5, UPT, UPT, UR5, UR6, UR7 ;  /* 0x0000000605057290 */ /* 0x000fc6000fffe007 */
[----:B------:R-:W-:Y:S01]  /*1250*/  UMOV UR6, 0x3 ;  /* 0x0000000300067882 */ /* 0x000fe20000000000 */
[----:B------:R-:W-:Y:S02]  /*1260*/  UIADD3 UR5, UPT, UPT, UR5, UR8, URZ ;  /* 0x0000000805057290 */ /* 0x000fe4000fffe0ff */
[----:B------:R-:W-:-:S04]  /*1270*/  USHF.L.U32 UR4, UR6, UR4, URZ ;  /* 0x0000000406047299 */ /* 0x000fc800080006ff */
[----:B------:R-:W-:Y:S02]  /*1280*/  IMAD.U32 R2, RZ, RZ, UR5 ;  /* 0x00000005ff027e24 */ /* 0x000fe4000f8e00ff */
[----:B------:R-:W-:Y:S02]  /*1290*/  IMAD.U32 R0, RZ, RZ, UR4 ;  /* 0x00000004ff007e24 */ /* 0x000fe4000f8e00ff */
.L_x_17:
[----:B------:R-:W-:Y:S05]  /*12a0*/  BRA.U !UP2, `(.L_x_18) ;  /* 0x000000010ad47547 */ /* 0x000fea000b800000 */
[----:B------:R-:W1:Y:S01]  /*12b0*/  LDCU.128 UR24, c[0x0][0xb10] ;  /* 0x00016200ff1877ac */ /* 0x000e620008000c00 */
[----:B------:R-:W2:Y:S01]  /*12c0*/  LDCU UR6, c[0x0][0x370] ;  /* 0x00006e00ff0677ac */ /* 0x000ea20008000800 */
[----:B------:R-:W3:Y:S01]  /*12d0*/  LDCU UR5, c[0x0][0x374] ;  /* 0x00006e80ff0577ac */ /* 0x000ee20008000800 */
[----:B------:R-:W4:Y:S01]  /*12e0*/  LDCU UR22, c[0x0][0xb0c] ;  /* 0x00016180ff1677ac */ /* 0x000f220008000800 */
[----:B------:R-:W4:Y:S01]  /*12f0*/  LDCU UR4, c[0x0][0xb20] ;  /* 0x00016400ff0477ac */ /* 0x000f220008000800 */
[----:B------:R-:W4:Y:S01]  /*1300*/  LDCU.64 UR8, c[0x0][0xb28] ;  /* 0x00016500ff0877ac */ /* 0x000f220008000a00 */
[----:B-1----:R-:W-:Y:S02]  /*1310*/  UISETP.NE.AND UP0, UPT, UR26, 0x1, UPT ;  /* 0x000000011a00788c */ /* 0x002fe4000bf05270 */
[----:B---3--:R-:W-:Y:S02]  /*1320*/  UIMAD.WIDE.U32 UR10, UR5, UR27, URZ ;  /* 0x0000001b050a72a5 */ /* 0x008fe4000f8e00ff */
[----:B--2---:R-:W-:-:S02]  /*1330*/  UIMAD.WIDE.U32 UR12, UR6, UR24, URZ ;  /* 0x00000018060c72a5 */ /* 0x004fc4000f8e00ff */
[----:B----4-:R-:W-:Y:S02]  /*1340*/  UISETP.NE.AND UP1, UPT, UR22, 0x1, UPT ;  /* 0x000000011600788c */ /* 0x010fe4000bf25270 */
[----:B------:R-:W-:Y:S01]  /*1350*/  UISETP.NE.AND UP2, UPT, UR19, 0x1, UPT ;  /* 0x000000011300788c */ /* 0x000fe2000bf45270 */
[----:B------:R-:W-:Y:S02]  /*1360*/  UMOV UR10, UR11 ;  /* 0x0000000b000a7c82 */ /* 0x000fe40008000000 */
[----:B------:R-:W-:Y:S01]  /*1370*/  UMOV UR12, UR13 ;  /* 0x0000000d000c7c82 */ /* 0x000fe20008000000 */
[----:B------:R-:W-:Y:S02]  /*1380*/  @UP0 USHF.R.U32.HI UR5, URZ, UR4, UR10 ;  /* 0x00000004ff050299 */ /* 0x000fe4000801160a */
[----:B------:R-:W-:Y:S02]  /*1390*/  UIMAD.WIDE.U32 UR16, UR20, UR27, URZ ;  /* 0x0000001b141072a5 */ /* 0x000fe4000f8e00ff */
[----:B------:R-:W-:-:S02]  /*13a0*/  UIMAD.WIDE.U32 UR10, UR5, UR8, URZ ;  /* 0x00000008050a72a5 */ /* 0x000fc4000f8e00ff */
[----:B------:R-:W-:Y:S02]  /*13b0*/  @UP1 USHF.R.U32.HI UR6, URZ, UR25, UR12 ;  /* 0x00000019ff061299 */ /* 0x000fe4000801160c */
[----:B------:R-:W-:Y:S02]  /*13c0*/  UIMAD.WIDE.U32 UR14, UR21, UR24, URZ ;  /* 0x00000018150e72a5 */ /* 0x000fe4000f8e00ff */
[----:B------:R-:W-:Y:S01]  /*13d0*/  UIMAD.WIDE.U32 UR12, UR6, UR8, URZ ;  /* 0x00000008060c72a5 */ /* 0x000fe2000f8e00ff */
[----:B------:R-:W-:Y:S01]  /*13e0*/  UMOV UR16, UR17 ;  /* 0x0000001100107c82 */ /* 0x000fe20008000000 */
[----:B------:R-:W-:Y:S01]  /*13f0*/  UMOV UR10, UR11 ;  /* 0x0000000b000a7c82 */ /* 0x000fe20008000000 */
[----:B------:R-:W-:Y:S02]  /*1400*/  USHF.R.U32.HI UR16, URZ, UR4, UR16 ;  /* 0x00000004ff107299 */ /* 0x000fe40008011610 */
[----:B------:R-:W-:Y:S02]  /*1410*/  @UP2 USHF.R.U32.HI UR5, URZ, UR9, UR10 ;  /* 0x00000009ff052299 */ /* 0x000fe4000801160a */
[----:B------:R-:W-:Y:S01]  /*1420*/  UMOV UR7, UR13 ;  /* 0x0000000d00077c82 */ /* 0x000fe20008000000 */
[----:B------:R-:W-:Y:S01]  /*1430*/  UMOV UR14, UR15 ;  /* 0x0000000f000e7c82 */ /* 0x000fe20008000000 */
[----:B------:R-:W-:-:S02]  /*1440*/  @UP2 USHF.R.U32.HI UR6, URZ, UR9, UR7 ;  /* 0x00000009ff062299 */ /* 0x000fc40008011607 */
[----:B------:R-:W-:Y:S02]  /*1450*/  USHF.R.U32.HI UR14, URZ, UR25, UR14 ;  /* 0x00000019ff0e7299 */ /* 0x000fe4000801160e */
[----:B------:R-:W-:Y:S02]  /*1460*/  USEL UR4, UR20, UR16, !UP0 ;  /* 0x0000001014047287 */ /* 0x000fe4000c000000 */
[----:B------:R-:W-:Y:S02]  /*1470*/  UIMAD UR7, UR5, UR19, URZ ;  /* 0x00000013050772a4 */ /* 0x000fe4000f8e02ff */
[----:B------:R-:W-:Y:S02]  /*1480*/  USEL UR5, UR21, UR14, !UP1 ;  /* 0x0000000e15057287 */ /* 0x000fe4000c800000 */
[----:B------:R-:W-:Y:S02]  /*1490*/  UIMAD UR12, UR6, UR19, URZ ;  /* 0x00000013060c72a4 */ /* 0x000fe4000f8e02ff */
[----:B------:R-:W-:-:S02]  /*14a0*/  UISETP.GE.AND UP0, UPT, UR4, UR7, UPT ;  /* 0x000000070400728c */ /* 0x000fc4000bf06270 */
[----:B------:R-:W-:Y:S02]  /*14b0*/  UIMAD.WIDE.U32 UR10, UR4, UR8, URZ ;  /* 0x00000008040a72a5 */ /* 0x000fe4000f8e00ff */
[----:B------:R-:W-:Y:S02]  /*14c0*/  UISETP.GE.OR UP0, UPT, UR5, UR12, UP0 ;  /* 0x0000000c0500728c */ /* 0x000fe40008706670 */
[----:B------:R-:W-:Y:S02]  /*14d0*/  UIMAD.WIDE.U32 UR12, UR5, UR8, URZ ;  /* 0x00000008050c72a5 */ /* 0x000fe4000f8e00ff */
[----:B------:R-:W-:Y:S01]  /*14e0*/  UIADD3 UR10, UPT, UPT, -UR4, URZ, URZ ;  /* 0x000000ff040a7290 */ /* 0x000fe2000fffe1ff */
[----:B------:R-:W-:Y:S01]  /*14f0*/  UMOV UR8, UR11 ;  /* 0x0000000b00087c82 */ /* 0x000fe20008000000 */
[----:B------:R-:W-:Y:S02]  /*1500*/  UIADD3 UR16, UPT, UPT, -UR5, URZ, URZ ;  /* 0x000000ff05107290 */ /* 0x000fe4000fffe1ff */
[----:B------:R-:W-:-:S03]  /*1510*/  USHF.R.U32.HI UR8, URZ, UR9, UR8 ;  /* 0x00000009ff087299 */ /* 0x000fc60008011608 */
[----:B------:R-:W-:Y:S01]  /*1520*/  @!UP0 UMOV UR7, UR13 ;  /* 0x0000000d00078c82 */ /* 0x000fe20008000000 */
[----:B------:R-:W-:Y:S02]  /*1530*/  UIMAD UR20, UR26, UR10, UR20 ;  /* 0x0000000a1a1472a4 */ /* 0x000fe4000f8e0214 */
[----:B------:R-:W-:Y:S02]  /*1540*/  USEL UR8, UR4, UR8, !UP2 ;  /* 0x0000000804087287 */ /* 0x000fe4000d000000 */
[----:B------:R-:W-:Y:S02]  /*1550*/  @!UP0 USHF.R.U32.HI UR7, URZ, UR9, UR7 ;  /* 0x00000009ff078299 */ /* 0x000fe40008011607 */
[----:B------:R-:W-:Y:S02]  /*1560*/  UIADD3 UR9, UPT, UPT, -UR8, URZ, URZ ;  /* 0x000000ff08097290 */ /* 0x000fe4000fffe1ff */
[----:B------:R-:W-:Y:S02]  /*1570*/  @!UP0 USEL UR7, UR5, UR7, !UP2 ;  /* 0x0000000705078287 */ /* 0x000fe4000d000000 */
[----:B------:R-:W-:-:S02]  /*1580*/  UIMAD UR9, UR19, UR9, UR4 ;  /* 0x00000009130972a4 */ /* 0x000fc4000f8e0204 */
[----:B------:R-:W-:Y:S02]  /*1590*/  @!UP0 UIADD3 UR8, UPT, UPT, UR8, -UR7, URZ ;  /* 0x8000000708088290 */ /* 0x000fe4000fffe0ff */
[----:B------:R-:W-:Y:S02]  /*15a0*/  @!UP0 UIMAD UR6, UR9, UR6, UR7 ;  /* 0x00000006090682a4 */ /* 0x000fe4000f8e0207 */
[----:B------:R-:W-:Y:S02]  /*15b0*/  @!UP0 UIMAD UR4, UR8, UR19, UR5 ;  /* 0x00000013080482a4 */ /* 0x000fe4000f8e0205 */
[----:B------:R-:W-:Y:S02]  /*15c0*/  UIMAD UR16, UR22, UR16, UR21 ;  /* 0x00000010161072a4 */ /* 0x000fe4000f8e0215 */
[----:B------:R-:W-:Y:S01]  /*15d0*/  UIMAD UR20, UR4, UR26, UR20 ;  /* 0x0000001a041472a4 */ /* 0x000fe2000f8e0214 */
[----:B------:R-:W-:Y:S02]  /*15e0*/  @!UP0 UMOV UR5, UR6 ;  /* 0x0000000600058c82 */ /* 0x000fe40008000000 */
[----:B------:R-:W-:-:S12]  /*15f0*/  UIMAD UR16, UR5, UR22, UR16 ;  /* 0x00000016051072a4 */ /* 0x000fd8000f8e0210 */
.L_x_18:
[----:B------:R-:W-:Y:S02]  /*1600*/  UISETP.NE.AND UP0, UPT, UR23, 0x1, UPT ;  /* 0x000000011700788c */ /* 0x000fe4000bf05270 */
[----:B------:R-:W-:Y:S02]  /*1610*/  UISETP.NE.AND UP1, UPT, UR18, 0x2, UPT ;  /* 0x000000021200788c */ /* 0x000fe4000bf25270 */
[----:B------:R-:W-:Y:S02]  /*1620*/  ULOP3.LUT UR30, UR30, 0x800, URZ, 0xc0, !UPT ;  /* 0x000008001e1e7892 */ /* 0x000fe4000f8ec0ff */
[----:B------:R-:W-:-:S03]  /*1630*/  USHF.L.U32 UR29, UR28, UR29, URZ ;  /* 0x0000001d1c1d7299 */ /* 0x000fc600080006ff */
[----:B------:R-:W-:Y:S09]  /*1640*/  BRA.U UP0, `(.L_x_19) ;  /* 0x0000000100447547 */ /* 0x000ff2000b800000 */
[----:B------:R-:W1:Y:S01]  /*1650*/  LDCU.128 UR8, c[0x0][0xb10] ;  /* 0x00016200ff0877ac */ /* 0x000e620008000c00 */
[----:B------:R-:W2:Y:S01]  /*1660*/  LDCU UR12, c[0x0][0xb0c] ;  /* 0x00016180ff0c77ac */ /* 0x000ea20008000800 */
[----:B------:R-:W3:Y:S01]  /*1670*/  LDCU UR13, c[0x0][0xb20] ;  /* 0x00016400ff0d77ac */ /* 0x000ee20008000800 */
[----:B-1----:R-:W-:Y:S02]  /*1680*/  UIMAD.WIDE.U32 UR6, UR16, UR8, URZ ;  /* 0x00000008100672a5 */ /* 0x002fe4000f8e00ff */
[----:B------:R-:W-:Y:S02]  /*1690*/  UIMAD.WIDE.U32 UR4, UR20, UR11, URZ ;  /* 0x0000000b140472a5 */ /* 0x000fe4000f8e00ff */
[----:B--2---:R-:W-:Y:S02]  /*16a0*/  UISETP.NE.AND UP2, UPT, UR12, 0x1, UPT ;  /* 0x000000010c00788c */ /* 0x004fe4000bf45270 */
[----:B------:R-:W-:Y:S01]  /*16b0*/  UISETP.NE.AND UP0, UPT, UR10, 0x1, UPT ;  /* 0x000000010a00788c */ /* 0x000fe2000bf05270 */
[----:B------:R-:W-:-:S02]  /*16c0*/  UMOV UR6, UR7 ;  /* 0x0000000700067c82 */ /* 0x000fc40008000000 */
[----:B------:R-:W-:Y:S01]  /*16d0*/  UMOV UR4, UR5 ;  /* 0x0000000500047c82 */ /* 0x000fe20008000000 */
[----:B------:R-:W-:Y:S02]  /*16e0*/  USHF.R.U32.HI UR6, URZ, UR9, UR6 ;  /* 0x00000009ff067299 */ /* 0x000fe40008011606 */
[----:B---3--:R-:W-:Y:S02]  /*16f0*/  USHF.R.U32.HI UR4, URZ, UR13, UR4 ;  /* 0x0000000dff047299 */ /* 0x008fe40008011604 */
[----:B------:R-:W-:Y:S02]  /*1700*/  USEL UR5, UR16, UR6, !UP2 ;  /* 0x0000000610057287 */ /* 0x000fe4000d000000 */
[----:B------:R-:W-:-:S04]  /*1710*/  USEL UR4, UR20, UR4, !UP0 ;  /* 0x0000000414047287 */ /* 0x000fc8000c000000 */
[----:B------:R-:W-:Y:S02]  /*1720*/  UIADD3 UR6, UPT, UPT, -UR4, UR5, URZ ;  /* 0x0000000504067290 */ /* 0x000fe4000fffe1ff */
[----:B------:R-:W-:Y:S02]  /*1730*/  UIADD3 UR4, UPT, UPT, UR4, -UR5, URZ ;  /* 0x8000000504047290 */ /* 0x000fe4000fffe0ff */
[----:B------:R-:W-:Y:S02]  /*1740*/  UIMAD UR20, UR6, UR10, UR20 ;  /* 0x0000000a061472a4 */ /* 0x000fe4000f8e0214 */
[----:B------:R-:W-:-:S12]  /*1750*/  UIMAD UR16, UR4, UR12, UR16 ;  /* 0x0000000c041072a4 */ /* 0x000fd8000f8e0210 */
.L_x_19:
[----:B------:R-:W-:Y:S05]  /*1760*/  BRA.U !UP5, `(.L_x_20) ;  /* 0x000000010d0c7547 */ /* 0x000fea000b800000 */
[----:B------:R-:W-:Y:S01]  /*1770*/  UCGABAR_WAIT ;  /* 0x0000000000007dc7 */ /* 0x000fe20008000000 */
[----:B------:R-:W-:Y:S01]  /*1780*/  CCTL.IVALL ;  /* 0x00000000ff00798f */ /* 0x000fe20002000000 */
[----:B------:R-:W-:Y:S05]  /*1790*/  BRA `(.L_x_21) ;  /* 0x0000000000047947 */ /* 0x000fea0003800000 */
.L_x_20:
[----:B------:R-:W-:Y:S06]  /*17a0*/  BAR.SYNC.DEFER_BLOCKING 0x0 ;  /* 0x0000000000007b1d */ /* 0x000fec0000010000 */
.L_x_21:
[----:B------:R-:W-:Y:S05]  /*17b0*/  BRA.U UP1, `(.L_x_22) ;  /* 0x0000001501647547 */ /* 0x000fea000b800000 */
[----:B------:R-:W1:Y:S01]  /*17c0*/  LDCU UR6, c[0x0][0x38c] ;  /* 0x00007180ff0677ac */ /* 0x000e620008000800 */
[----:B------:R-:W-:Y:S01]  /*17d0*/  PLOP3.LUT P1, PT, PT, PT, UP3, 0x80, 0x8 ;  /* 0x000000000008781c */ /* 0x000fe20003f2f038 */
[----:B------:R-:W-:Y:S01]  /*17e0*/  IMAD.MOV.U32 R12, RZ, RZ, 0x1 ;  /* 0x00000001ff0c7424 */ /* 0x000fe200078e00ff */
[----:B------:R-:W-:Y:S01]  /*17f0*/  ISETP.NE.AND P2, PT, R3, RZ, P3 ;  /* 0x000000ff0300720c */ /* 0x000fe20001f45270 */
[----:B------:R-:W-:Y:S01]  /*1800*/  USHF.L.U32 UR7, UR21, 0x7, URZ ;  /* 0x0000000715077899 */ /* 0x000fe200080006ff */
[----:B------:R-:W-:Y:S01]  /*1810*/  PLOP3.LUT P1, PT, P1, PT, PT, 0x8, 0x80 ;  /* 0x000000000080781c */ /* 0x000fe20000f2e170 */
[----:B------:R-:W-:Y:S01]  /*1820*/  USHF.L.U32 UR53, UR21, 0x6, URZ ;  /* 0x0000000615357899 */ /* 0x000fe200080006ff */
[----:B------:R-:W-:Y:S01]  /*1830*/  CS2R R10, SRZ ;  /* 0x00000000000a7805 */ /* 0x000fe2000001ff00 */
[----:B------:R-:W-:Y:S01]  /*1840*/  UISETP.NE.AND UP1, UPT, UR18, URZ, UPT ;  /* 0x000000ff1200728c */ /* 0x000fe2000bf25270 */
[----:B------:R-:W-:Y:S01]  /*1850*/  IMAD.MOV.U32 R9, RZ, RZ, RZ ;  /* 0x000000ffff097224 */ /* 0x000fe200078e00ff */
[----:B------:R-:W2:Y:S01]  /*1860*/  LDCU UR46, c[0x0][0x370] ;  /* 0x00006e00ff2e77ac */ /* 0x000ea20008000800 */
[----:B------:R-:W-:Y:S01]  /*1870*/  IMAD.MOV.U32 R8, RZ, RZ, 0x1 ;  /* 0x00000001ff087424 */ /* 0x000fe200078e00ff */
[----:B------:R-:W3:Y:S01]  /*1880*/  LDCU.64 UR40, c[0x0][0x348] ;  /* 0x00006900ff2877ac */ /* 0x000ee20008000a00 */
[----:B-1----:R-:W-:-:S02]  /*1890*/  UIADD3 UR5, UPT, UPT, UR6, 0x3f, URZ ;  /* 0x0000003f06057890 */ /* 0x002fc4000fffe0ff */
[----:B------:R-:W-:Y:S02]  /*18a0*/  UIADD3 UR55, UPT, UPT, UR6, 0x7e, URZ ;  /* 0x0000007e06377890 */ /* 0x000fe4000fffe0ff */
[----:B------:R-:W-:Y:S01]  /*18b0*/  USHF.R.S32.HI UR4, URZ, 0x1f, UR5 ;  /* 0x0000001fff047899 */ /* 0x000fe20008011405 */
[----:B------:R-:W1:Y:S03]  /*18c0*/  LDCU UR44, c[0x0][0x374] ;  /* 0x00006e80ff2c77ac */ /* 0x000e660008000800 */
[----:B------:R-:W-:Y:S02]  /*18d0*/  ULEA.HI UR4, UR4, UR5, URZ, 0x6 ;  /* 0x0000000504047291 */ /* 0x000fe4000f8f30ff */
[----:B------:R-:W-:Y:S02]  /*18e0*/  UIADD3 UR5, UPT, UPT, UR6, -0x1, URZ ;  /* 0xffffffff06057890 */ /* 0x000fe4000fffe0ff */
[----:B------:R-:W-:-:S02]  /*18f0*/  USHF.R.S32.HI UR48, URZ, 0x6, UR4 ;  /* 0x00000006ff307899 */ /* 0x000fc40008011404 */
[----:B------:R-:W-:Y:S02]  /*1900*/  UISETP.GE.U32.AND UP2, UPT, UR5, -0x7f, UPT ;  /* 0xffffff810500788c */ /* 0x000fe4000bf46070 */
[----:B------:R-:W-:Y:S02]  /*1910*/  UISETP.LT.U32.AND UP0, UPT, UR48, 0x4, UPT ;  /* 0x000000043000788c */ /* 0x000fe4000bf01070 */
[----:B------:R-:W-:Y:S02]  /*1920*/  ULOP3.LUT UR5, UR7, 0x80, URZ, 0xc0, !UPT ;  /* 0x0000008007057892 */ /* 0x000fe4000f8ec0ff */
[----:B------:R-:W-:Y:S02]  /*1930*/  USEL UR47, UR48, 0x4, UP0 ;  /* 0x00000004302f7887 */ /* 0x000fe40008000000 */
[----:B------:R-:W-:Y:S02]  /*1940*/  ULOP3.LUT UR53, UR53, 0x40, URZ, 0xc0, !UPT ;  /* 0x0000004035357892 */ /* 0x000fe4000f8ec0ff */
[----:B------:R-:W-:-:S02]  /*1950*/  UIADD3 UR4, UPT, UPT, UR47, -0x1, URZ ;  /* 0xffffffff2f047890 */ /* 0x000fc4000fffe0ff */
[----:B------:R-:W-:Y:S02]  /*1960*/  @UP2 UIADD3 UR4, UPT, UPT, UR47, URZ, URZ ;  /* 0x000000ff2f042290 */ /* 0x000fe4000fffe0ff */
[----:B------:R-:W-:Y:S02]  /*1970*/  USEL UR31, UR54, 0x2, UP1 ;  /* 0x00000002361f7887 */ /* 0x000fe40008800000 */
[----:B------:R-:W-:Y:S02]  /*1980*/  ULEA.HI UR50, UR30, UR5, URZ, 0x1b ;  /* 0x000000051e327291 */ /* 0x000fe4000f8fd8ff */
[----:B------:R-:W-:Y:S02]  /*1990*/  UIADD3 UR51, UPT, UPT, UR48, -UR47, URZ ;  /* 0x8000002f30337290 */ /* 0x000fe4000fffe0ff */
[----:B------:R-:W-:Y:S02]  /*19a0*/  UIADD3 UR37, UPT, UPT, UR4, 0x1, URZ ;  /* 0x0000000104257890 */ /* 0x000fe4000fffe0ff */
[----:B------:R-:W-:Y:S01]  /*19b0*/  UIADD3 UR49, UPT, UPT, -UR4, URZ, URZ ;  /* 0x000000ff04317290 */ /* 0x000fe2000fffe1ff */
[----:B-123--:R-:W-:-:S11]  /*19c0*/  UMOV UR15, URZ ;  /* 0x000000ff000f7c82 */ /* 0x00efd60008000000 */
.L_x_44:
[----:B------:R-:W-:Y:S01]  /*19d0*/  UISETP.NE.AND UP0, UPT, UR52, URZ, UPT ;  /* 0x000000ff3400728c */ /* 0x000fe2000bf05270 */
[----:B------:R-:W1:Y:S08]  /*19e0*/  S2UR UR52, SR_CgaCtaId ;  /* 0x00000000003479c3 */ /* 0x000e700000008800 */
[----:B------:R-:W-:Y:S05]  /*19f0*/  BRA.U UP0, `(.L_x_23) ;  /* 0x0000000100347547 */ /* 0x000fea000b800000 */
[----:B------:R-:W2:Y:S01]  /*1a00*/  S2R R0, SR_CgaCtaId ;  /* 0x0000000000007919 */ /* 0x000ea20000008800 */
[----:B------:R-:W-:-:S04]  /*1a10*/  MOV R2, 0x400 ;  /* 0x0000040000027802 */ /* 0x000fc80000000f00 */
[----:B--2---:R-:W-:Y:S02]  /*1a20*/  LEA R0, R0, R2, 0x18 ;  /* 0x0000000200007211 */ /* 0x004fe400078ec0ff */
[----:B------:R-:W-:-:S03]  /*1a30*/  SHF.L.U32 R2, R8, 0x1f, RZ ;  /* 0x0000001f08027819 */ /* 0x000fc600000006ff */
[----:B------:R-:W-:-:S04]  /*1a40*/  IMAD R0, R9, 0x8, R0 ;  /* 0x0000000809007824 */ /* 0x000fc800078e0200 */
[----:B------:R-:W2:Y:S02]  /*1a50*/  SYNCS.PHASECHK.TRANS64.TRYWAIT P0, [R0+URZ+0x100], R2 ;  /* 0x00010002000075a7 */ /* 0x000ea400080011ff */
[----:B--2---:R-:W-:Y:S05]  /*1a60*/  @!P0 BRA `(.L_x_24) ;  /* 0x000000a400048947 */ /* 0x004fea0003800000 */
.L_x_187:
[----:B------:R-:W-:Y:S01]  /*1a70*/  VIADD R9, R9, 0x1 ;  /* 0x0000000109097836 */ /* 0x000fe20000000000 */
[----:B------:R2:W-:Y:S04]  /*1a80*/  SYNCS.ARRIVE.TRANS64.A1T0 RZ, [R0+URZ+0xf0], RZ ;  /* 0x0000f0ff00ff79a7 */ /* 0x0005e800081000ff */
[----:B------:R-:W-:-:S04]  /*1a90*/  ISETP.NE.AND P0, PT, R9, 0x2, PT ;  /* 0x000000020900780c */ /* 0x000fc80003f05270 */
[----:B------:R-:W-:Y:S02]  /*1aa0*/  SEL R9, R9, RZ, P0 ;  /* 0x000000ff09097207 */ /* 0x000fe40000000000 */
[----:B--2---:R-:W-:-:S04]  /*1ab0*/  SEL R0, RZ, 0x1, P0 ;  /* 0x00000001ff007807 */ /* 0x004fc80000000000 */
[----:B------:R-:W-:-:S07]  /*1ac0*/  LOP3.LUT R8, R8, R0, RZ, 0x3c, !PT ;  /* 0x0000000008087212 */ /* 0x000fce00078e3cff */
.L_x_23:
[----:B------:R-:W-:Y:S01]  /*1ad0*/  UMOV UR14, 0x400 ;  /* 0x00000400000e7882 */ /* 0x000fe20000000000 */
[----:B------:R-:W-:Y:S01]  /*1ae0*/  SHF.L.U32 R0, R12, 0x1f, RZ ;  /* 0x0000001f0c007819 */ /* 0x000fe200000006ff */
[----:B-1----:R-:W-:Y:S02]  /*1af0*/  ULEA UR14, UR52, UR14, 0x18 ;  /* 0x0000000e340e7291 */ /* 0x002fe4000f8ec0ff */
[----:B------:R-:W-:Y:S02]  /*1b00*/  UISETP.GE.U32.AND UP0, UPT, UR55, 0x7f, UPT ;  /* 0x0000007f3700788c */ /* 0x000fe4000bf06070 */
[----:B------:R-:W-:Y:S02]  /*1b10*/  ULEA UR4, UR15, UR14, 0x3 ;  /* 0x0000000e0f047291 */ /* 0x000fe4000f8e18ff */
[----:B------:R-:W-:Y:S01]  /*1b20*/  ULEA UR19, UR20, UR53, 0x7 ;  /* 0x0000003514137291 */ /* 0x000fe2000f8e38ff */
[----:B------:R-:W-:-:S06]  /*1b30*/  UMOV UR13, URZ ;  /* 0x000000ff000d7c82 */ /* 0x000fcc0008000000 */
[----:B------:R1:W2:Y:S01]  /*1b40*/  SYNCS.PHASECHK.TRANS64.TRYWAIT P0, [UR4+0x20], R0 ;  /* 0x00002000ff0075a7 */ /* 0x0002a20008001104 */
[----:B------:R-:W-:-:S04]  /*1b50*/  ULEA.HI UR4, UR16, UR16, URZ, 0x1 ;  /* 0x0000001010047291 */ /* 0x000fc8000f8f08ff */
[----:B------:R-:W-:-:S04]  /*1b60*/  USHF.L.U32 UR4, UR4, 0x7, URZ ;  /* 0x0000000704047899 */ /* 0x000fc800080006ff */
[----:B------:R-:W-:-:S04]  /*1b70*/  ULOP3.LUT UR35, UR4, 0xffffff00, URZ, 0xc0, !UPT ;  /* 0xffffff0004237892 */ /* 0x000fc8000f8ec0ff */
[----:B------:R-:W-:Y:S01]  /*1b80*/  UIADD3 UR35, UPT, UPT, UR50, UR35, URZ ;  /* 0x0000002332237290 */ /* 0x000fe2000fffe0ff */
[----:B------:R-:W-:Y:S11]  /*1b90*/  BRA.U !UP0, `(.L_x_25) ;  /* 0x0000000108f87547 */ /* 0x000ff6000b800000 */
[----:B------:R-:W-:Y:S01]  /*1ba0*/  UMOV UR21, UR49 ;  /* 0x0000003100157c82 */ /* 0x000fe20008000000 */
[----:B------:R-:W-:Y:S01]  /*1bb0*/  UMOV UR4, UR15 ;  /* 0x0000000f00047c82 */ /* 0x000fe20008000000 */
[----:B------:R-:W-:-:S05]  /*1bc0*/  UMOV UR26, 0x20 ;  /* 0x00000020001a7882 */ /* 0x000fca0000000000 */
.L_x_31:
[----:B------:R-:W-:Y:S01]  /*1bd0*/  ULEA UR33, UR4, UR14, 0x3 ;  /* 0x0000000e04217291 */ /* 0x000fe2000f8e18ff */
[----:B------:R-:W-:Y:S01]  /*1be0*/  @P3 MOV R2, 0x18000 ;  /* 0x0001800000023802 */ /* 0x000fe20000000f00 */
[----:B--2-4-:R-:W-:Y:S10]  /*1bf0*/  @P0 BRA `(.L_x_26) ;  /* 0x00000000000c0947 */ /* 0x014ff40003800000 */
[----:B------:R-:W-:-:S04]  /*1c00*/  SHF.L.U32 R3, R12, 0x1f, RZ ;  /* 0x0000001f0c037819 */ /* 0x000fc800000006ff */
[----:B------:R-:W2:Y:S02]  /*1c10*/  SYNCS.PHASECHK.TRANS64.TRYWAIT P0, [UR33+0x20], R3 ;  /* 0x00002003ff0075a7 */ /* 0x000ea40008001121 */
[----:B--2---:R-:W-:Y:S05]  /*1c20*/  @!P0 BRA `(.L_x_27) ;  /* 0x000000a000a88947 */ /* 0x004fea0003800000 */
.L_x_26:
[----:B------:R2:W-:Y:S01]  /*1c30*/  @P3 SYNCS.ARRIVE.TRANS64 RZ, [UR33], R2 ;  /* 0x00000002ffff39a7 */ /* 0x0005e20008000021 */
[----:B------:R-:W-:Y:S02]  /*1c40*/  ULOP3.LUT UR5, UR31, 0x2, URZ, 0xfc, !UPT ;  /* 0x000000021f057892 */ /* 0x000fe4000f8efcff */
[----:B------:R-:W-:Y:S02]  /*1c50*/  UIADD3 UR21, UPT, UPT, UR21, 0x1, URZ ;  /* 0x0000000115157890 */ /* 0x000fe4000fffe0ff */
[----:B------:R-:W-:Y:S02]  /*1c60*/  UISETP.NE.AND UP0, UPT, UR5, 0x2, UPT ;  /* 0x000000020500788c */ /* 0x000fe4000bf05270 */
[----:B------:R-:W-:-:S07]  /*1c70*/  UISETP.NE.AND UP2, UPT, UR21, 0x1, UPT ;  /* 0x000000011500788c */ /* 0x000fce000bf45270 */
[----:B------:R-:W-:Y:S05]  /*1c80*/  BRA.U UP0, `(.L_x_28) ;  /* 0x0000000100047547 */ /* 0x000fea000b800000 */
[----:B------:R-:W-:Y:S05]  /*1c90*/  BPT.TRAP 0x1 ;  /* 0x000000040000795c */ /* 0x000fea0000300000 */
.L_x_28:
[----:B------:R-:W-:Y:S04]  /*1ca0*/  BSSY.RECONVERGENT B0, `(.L_x_29) ;  /* 0x0000003000007945 */ /* 0x000fe80003800200 */
[----:B------:R-:W-:Y:S05]  /*1cb0*/  @!P2 BRA `(.L_x_30) ;  /* 0x000000000004a947 */ /* 0x000fea0003800000 */
[----:B------:R-:W-:Y:S05]  /*1cc0*/  BPT.TRAP 0x1 ;  /* 0x000000040000795c */ /* 0x000fea0000300000 */
.L_x_30:
[----:B------:R-:W-:Y:S05]  /*1cd0*/  BSYNC.RECONVERGENT B0 ;  /* 0x0000000000007941 */ /* 0x000fea0003800200 */
.L_x_29:
[----:B------:R-:W-:Y:S02]  /*1ce0*/  UIADD3 UR5, UPT, UPT, UR4, 0x1, URZ ;  /* 0x0000000104057890 */ /* 0x000fe4000fffe0ff */
[----:B------:R-:W-:Y:S02]  /*1cf0*/  ULEA UR24, UR4, UR30, 0xd ;  /* 0x0000001e04187291 */ /* 0x000fe4000f8e68ff */
[----:B------:R-:W-:Y:S02]  /*1d00*/  UISETP.NE.AND UP0, UPT, UR5, 0x4, UPT ;  /* 0x000000040500788c */ /* 0x000fe4000bf05270 */
[----:B------:R-:W-:Y:S02]  /*1d10*/  ULEA UR24, UR24, UR14, 0x2 ;  /* 0x0000000e18187291 */ /* 0x000fe4000f8e10ff */
[----:B------:R-:W-:Y:S02]  /*1d20*/  USEL UR6, URZ, 0x1, UP0 ;  /* 0x00000001ff067887 */ /* 0x000fe40008000000 */
[----:B------:R-:W-:-:S02]  /*1d30*/  USEL UR15, UR5, URZ, UP0 ;  /* 0x000000ff050f7287 */ /* 0x000fc40008000000 */
[----:B------:R-:W-:Y:S02]  /*1d40*/  ULEA UR8, UR4, UR14, 0xe ;  /* 0x0000000e04087291 */ /* 0x000fe4000f8e70ff */
[----:B------:R-:W-:Y:S01]  /*1d50*/  ULEA UR5, UR15, UR14, 0x3 ;  /* 0x0000000e0f057291 */ /* 0x000fe2000f8e18ff */
[----:B------:R-:W-:Y:S01]  /*1d60*/  LOP3.LUT R12, R12, UR6, RZ, 0x3c, !PT ;  /* 0x000000060c0c7c12 */ /* 0x000fe2000f8e3cff */
[----:B------:R-:W-:Y:S02]  /*1d70*/  UIADD3 UR6, UP1, UPT, UR40, 0x80, URZ ;  /* 0x0000008028067890 */ /* 0x000fe4000ff3e0ff */
[----:B------:R-:W-:Y:S01]  /*1d80*/  UIADD3 UR4, UP0, UPT, UR40, 0x180, URZ ;  /* 0x0000018028047890 */ /* 0x000fe2000ff1e0ff */
[----:B-1----:R-:W-:Y:S01]  /*1d90*/  SHF.L.U32 R0, R12, 0x1f, RZ ;  /* 0x0000001f0c007819 */ /* 0x002fe200000006ff */
[----:B------:R-:W-:Y:S02]  /*1da0*/  UIADD3 UR34, UPT, UPT, UR26, -0x20, URZ ;  /* 0xffffffe01a227890 */ /* 0x000fe4000fffe0ff */
[----:B------:R-:W-:Y:S01]  /*1db0*/  ULOP3.LUT UR33, UR33, 0xfefffff8, URZ, 0xc0, !UPT ;  /* 0xfefffff821217892 */ /* 0x000fe2000f8ec0ff */
[----:B------:R3:W4:Y:S01]  /*1dc0*/  SYNCS.PHASECHK.TRANS64.TRYWAIT P0, [UR5+0x20], R0 ;  /* 0x00002000ff0075a7 */ /* 0x0007220008001105 */
[----:B------:R-:W-:-:S02]  /*1dd0*/  UIADD3.X UR7, UPT, UPT, URZ, UR41, URZ, UP1, !UPT ;  /* 0x00000029ff077290 */ /* 0x000fc40008ffe4ff */
[----:B------:R-:W-:Y:S02]  /*1de0*/  UIADD3 UR32, UPT, UPT, UR24, 0x8400, URZ ;  /* 0x0000840018207890 */ /* 0x000fe4000fffe0ff */
[----:B------:R-:W-:Y:S02]  /*1df0*/  UPRMT UR13, URZ, 0x5410, UR29 ;  /* 0x00005410ff0d7896 */ /* 0x000fe4000800001d */
[----:B------:R-:W-:Y:S02]  /*1e00*/  UIADD3 UR24, UPT, UPT, UR24, 0xc400, URZ ;  /* 0x0000c40018187890 */ /* 0x000fe4000fffe0ff */
[----:B------:R-:W-:Y:S02]  /*1e10*/  UIADD3.X UR5, UPT, UPT, URZ, UR41, URZ, UP0, !UPT ;  /* 0x00000029ff057290 */ /* 0x000fe400087fe4ff */
[----:B------:R-:W-:Y:S02]  /*1e20*/  UIADD3 UR16, UPT, UPT, UR8, 0x28400, URZ ;  /* 0x0002840008107890 */ /* 0x000fe4000fffe0ff */
[----:B------:R-:W-:Y:S01]  /*1e30*/  UIADD3 UR8, UPT, UPT, UR8, 0x2a400, URZ ;  /* 0x0002a40008087890 */ /* 0x000fe2000fffe0ff */
[----:B------:R-:W-:Y:S01]  /*1e40*/  UMOV UR22, 0x0 ;  /* 0x0000000000167882 */ /* 0x000fe20000000000 */
[----:B------:R-:W-:Y:S01]  /*1e50*/  UMOV UR23, 0x10000000 ;  /* 0x1000000000177882 */ /* 0x000fe20000000000 */
[----:B------:R-:W-:Y:S01]  /*1e60*/  UMOV UR27, UR35 ;  /* 0x00000023001b7c82 */ /* 0x000fe20008000000 */
[----:B------:R-:W-:Y:S01]  /*1e70*/  UMOV UR28, UR36 ;  /* 0x00000024001c7c82 */ /* 0x000fe20008000000 */
[----:B------:R-:W-:Y:S01]  /*1e80*/  UMOV UR25, UR33 ;  /* 0x0000002100197c82 */ /* 0x000fe20008000000 */
[----:B------:R-:W-:Y:S01]  /*1e90*/  UMOV UR20, UR36 ;  /* 0x0000002400147c82 */ /* 0x000fe20008000000 */
[----:B------:R-:W-:Y:S01]  /*1ea0*/  UMOV UR17, UR33 ;  /* 0x0000002100117c82 */ /* 0x000fe20008000000 */
[----:B------:R-:W-:Y:S01]  /*1eb0*/  UMOV UR18, UR34 ;  /* 0x0000002200127c82 */ /* 0x000fe20008000000 */
[----:B------:R-:W-:Y:S01]  /*1ec0*/  UTMALDG.3D.MULTICAST.2CTA [UR32], [UR6], UR13, desc[UR22] ;  /* 0x00001620060073b4 */ /* 0x000fe2000821180d */
[----:B------:R-:W-:Y:S01]  /*1ed0*/  UMOV UR10, UR26 ;  /* 0x0000001a000a7c82 */ /* 0x000fe20008000000 */
[----:B------:R-:W-:Y:S01]  /*1ee0*/  UMOV UR11, UR19 ;  /* 0x00000013000b7c82 */ /* 0x000fe20008000000 */
[----:B------:R-:W-:Y:S01]  /*1ef0*/  UMOV UR12, UR36 ;  /* 0x00000024000c7c82 */ /* 0x000fe20008000000 */
[----:B------:R-:W-:Y:S01]  /*1f00*/  UMOV UR9, UR33 ;  /* 0x0000002100097c82 */ /* 0x000fe20008000000 */
[----:B------:R1:W-:Y:S01]  /*1f10*/  UTMALDG.3D.MULTICAST.2CTA [UR24], [UR6], UR13, desc[UR22] ;  /* 0x00001618060073b4 */ /* 0x0003e2000821180d */
[----:B------:R-:W-:Y:S01]  /*1f20*/  UTMALDG.3D.2CTA [UR16], [UR4], desc[UR22] ;  /* 0x00001610040075b4 */ /* 0x000fe20008211000 */
[----:B------:R2:W-:Y:S01]  /*1f30*/  UTMALDG.3D.2CTA [UR8], [UR4], desc[UR22] ;  /* 0x00001608040075b4 */ /* 0x0005e20008211000 */
[----:B-1----:R-:W-:Y:S01]  /*1f40*/  UIADD3 UR26, UPT, UPT, UR26, 0x40, URZ ;  /* 0x000000401a1a7890 */ /* 0x002fe2000fffe0ff */
[----:B------:R-:W-:Y:S01]  /*1f50*/  UMOV UR13, UR37 ;  /* 0x00000025000d7c82 */ /* 0x000fe20008000000 */
[----:B--2---:R-:W-:Y:S01]  /*1f60*/  UMOV UR4, UR15 ;  /* 0x0000000f00047c82 */ /* 0x004fe20008000000 */
[----:B---3--:R-:W-:Y:S09]  /*1f70*/  BRA.U UP2, `(.L_x_31) ;  /* 0xfffffffd02147547 */ /* 0x008ff2000b83ffff */
.L_x_25:
[----:B------:R-:W-:Y:S01]  /*1f80*/  ULEA UR4, UR15, UR14, 0x3 ;  /* 0x0000000e0f047291 */ /* 0x000fe2000f8e18ff */
[----:B-1----:R-:W-:Y:S01]  /*1f90*/  SHF.L.U32 R0, R12, 0x1f, RZ ;  /* 0x0000001f0c007819 */ /* 0x002fe200000006ff */
[----:B------:R-:W-:Y:S01]  /*1fa0*/  @!P1 SYNCS.ARRIVE.TRANS64.A1T0 RZ, [UR14+0x88], RZ ;  /* 0x000088ffffff99a7 */ /* 0x000fe2000810000e */
[----:B------:R-:W-:-:S06]  /*1fb0*/  UISETP.GT.AND UP0, UPT, UR48, UR47, UPT ;  /* 0x0000002f3000728c */ /* 0x000fcc000bf04270 */
[----:B------:R1:W3:Y:S03]  /*1fc0*/  SYNCS.PHASECHK.TRANS64.TRYWAIT P1, [UR4+0x20], R0 ;  /* 0x00002000ff0075a7 */ /* 0x0002e60008021104 */
[----:B------:R-:W-:Y:S05]  /*1fd0*/  BRA.U !UP0, `(.L_x_32) ;  /* 0x0000000508047547 */ /* 0x000fea000b800000 */
[----:B------:R-:W-:Y:S01]  /*1fe0*/  UIADD3 UR21, UPT, UPT, UR51, UR13, URZ ;  /* 0x0000000d33157290 */ /* 0x000fe2000fffe0ff */
[----:B------:R-:W-:-:S11]  /*1ff0*/  UMOV UR6, UR15 ;  /* 0x0000000f00067c82 */ /* 0x000fd60008000000 */
.L_x_40:
[----:B------:R-:W-:Y:S01]  /*2000*/  ULEA UR7, UR6, UR14, 0x3 ;  /* 0x0000000e06077291 */ /* 0x000fe2000f8e18ff */
[----:B---3--:R-:W-:Y:S01]  /*2010*/  @P3 MOV R2, 0x18000 ;  /* 0x0001800000023802 */ /* 0x008fe20000000f00 */
[----:B--23--:R-:W-:Y:S10]  /*2020*/  @P1 BRA `(.L_x_33) ;  /* 0x00000000000c1947 */ /* 0x00cff40003800000 */
[----:B------:R-:W-:-:S04]  /*2030*/  SHF.L.U32 R3, R12, 0x1f, RZ ;  /* 0x0000001f0c037819 */ /* 0x000fc800000006ff */
[----:B--2-4-:R-:W2:Y:S02]  /*2040*/  SYNCS.PHASECHK.TRANS64.TRYWAIT P0, [UR7+0x20], R3 ;  /* 0x00002003ff0075a7 */ /* 0x014ea40008001107 */
[----:B--2---:R-:W-:Y:S05]  /*2050*/  @!P0 BRA `(.L_x_34) ;  /* 0x0000009c00b48947 */ /* 0x004fea0003800000 */
.L_x_33:
[----:B------:R3:W-:Y:S01]  /*2060*/  @P3 SYNCS.ARRIVE.TRANS64 RZ, [UR7], R2 ;  /* 0x00000002ffff39a7 */ /* 0x0007e20008000007 */
[----:B------:R-:W-:-:S04]  /*2070*/  ULOP3.LUT UR4, UR31, 0x2, URZ, 0xfc, !UPT ;  /* 0x000000021f047892 */ /* 0x000fc8000f8efcff */
[----:B------:R-:W-:-:S09]  /*2080*/  UISETP.NE.AND UP0, UPT, UR4, 0x2, UPT ;  /* 0x000000020400788c */ /* 0x000fd2000bf05270 */
[----:B------:R-:W-:Y:S05]  /*2090*/  BRA.U UP0, `(.L_x_35) ;  /* 0x0000000100047547 */ /* 0x000fea000b800000 */
[----:B------:R-:W-:Y:S05]  /*20a0*/  BPT.TRAP 0x1 ;  /* 0x000000040000795c */ /* 0x000fea0000300000 */
.L_x_35:
[----:B------:R-:W-:Y:S04]  /*20b0*/  BSSY.RECONVERGENT B0, `(.L_x_36) ;  /* 0x0000003000007945 */ /* 0x000fe80003800200 */
[----:B------:R-:W-:Y:S05]  /*20c0*/  @!P2 BRA `(.L_x_37) ;  /* 0x000000000004a947 */ /* 0x000fea0003800000 */
[----:B------:R-:W-:Y:S05]  /*20d0*/  BPT.TRAP 0x1 ;  /* 0x000000040000795c */ /* 0x000fea0000300000 */
.L_x_37:
[----:B------:R-:W-:Y:S05]  /*20e0*/  BSYNC.RECONVERGENT B0 ;  /* 0x0000000000007941 */ /* 0x000fea0003800200 */
.L_x_36:
[----:B------:R-:W-:Y:S01]  /*20f0*/  UIADD3 UR4, UPT, UPT, UR6, 0x1, URZ ;  /* 0x0000000106047890 */ /* 0x000fe2000fffe0ff */
[----:B------:R-:W-:Y:S01]  /*2100*/  BSSY.RECONVERGENT B0, `(.L_x_38) ;  /* 0x000002a000007945 */ /* 0x000fe20003800200 */
[----:B--2-4-:R-:W-:Y:S02]  /*2110*/  ELECT P0, URZ, PT ;  /* 0x0000000000ff782f */ /* 0x014fe40003800000 */
[----:B------:R-:W-:-:S04]  /*2120*/  UISETP.NE.AND UP0, UPT, UR4, 0x4, UPT ;  /* 0x000000040400788c */ /* 0x000fc8000bf05270 */
[----:B------:R-:W-:Y:S02]  /*2130*/  USEL UR5, URZ, 0x1, UP0 ;  /* 0x00000001ff057887 */ /* 0x000fe40008000000 */
[----:B------:R-:W-:-:S04]  /*2140*/  USEL UR15, UR4, URZ, UP0 ;  /* 0x000000ff040f7287 */ /* 0x000fc80008000000 */
[----:B------:R-:W-:Y:S01]  /*2150*/  ULEA UR4, UR15, UR14, 0x3 ;  /* 0x0000000e0f047291 */ /* 0x000fe2000f8e18ff */
[----:B------:R-:W-:-:S04]  /*2160*/  LOP3.LUT R12, R12, UR5, RZ, 0x3c, !PT ;  /* 0x000000050c0c7c12 */ /* 0x000fc8000f8e3cff */
[----:B-1----:R-:W-:-:S04]  /*2170*/  SHF.L.U32 R0, R12, 0x1f, RZ ;  /* 0x0000001f0c007819 */ /* 0x002fc800000006ff */
[----:B------:R1:W2:Y:S01]  /*2180*/  SYNCS.PHASECHK.TRANS64.TRYWAIT P1, [UR4+0x20], R0 ;  /* 0x00002000ff0075a7 */ /* 0x0002a20008021104 */
[----:B------:R-:W-:Y:S05]  /*2190*/  @!P0 BRA `(.L_x_39) ;  /* 0x0000000000808947 */ /* 0x000fea0003800000 */
[----:B------:R-:W-:Y:S02]  /*21a0*/  ULEA UR24, UR6, UR30, 0xd ;  /* 0x0000001e06187291 */ /* 0x000fe4000f8e68ff */
[----:B------:R-:W-:Y:S02]  /*21b0*/  UIADD3 UR4, UP1, UPT, UR40, 0x80, URZ ;  /* 0x0000008028047890 */ /* 0x000fe4000ff3e0ff */
[----:B------:R-:W-:Y:S02]  /*21c0*/  ULEA UR24, UR24, UR14, 0x2 ;  /* 0x0000000e18187291 */ /* 0x000fe4000f8e10ff */
[----:B------:R-:W-:Y:S02]  /*21d0*/  USHF.L.U32 UR34, UR13, 0x6, URZ ;  /* 0x000000060d227899 */ /* 0x000fe400080006ff */
[----:B------:R-:W-:Y:S02]  /*21e0*/  ULEA UR8, UR6, UR14, 0xe ;  /* 0x0000000e06087291 */ /* 0x000fe4000f8e70ff */
[----:B------:R-:W-:-:S02]  /*21f0*/  UIADD3 UR22, UP0, UPT, UR40, 0x180, URZ ;  /* 0x0000018028167890 */ /* 0x000fc4000ff1e0ff */
[----:B------:R-:W-:Y:S02]  /*2200*/  ULOP3.LUT UR33, UR7, 0xfefffff8, URZ, 0xc0, !UPT ;  /* 0xfefffff807217892 */ /* 0x000fe4000f8ec0ff */
[----:B------:R-:W-:Y:S02]  /*2210*/  UIADD3.X UR5, UPT, UPT, URZ, UR41, URZ, UP1, !UPT ;  /* 0x00000029ff057290 */ /* 0x000fe40008ffe4ff */
[----:B------:R-:W-:Y:S02]  /*2220*/  UIADD3 UR32, UPT, UPT, UR24, 0x8400, URZ ;  /* 0x0000840018207890 */ /* 0x000fe4000fffe0ff */
[----:B------:R-:W-:Y:S02]  /*2230*/  UPRMT UR10, URZ, 0x5410, UR29 ;  /* 0x00005410ff0a7896 */ /* 0x000fe4000800001d */
[----:B------:R-:W-:Y:S02]  /*2240*/  UIADD3 UR26, UPT, UPT, UR34, 0x20, URZ ;  /* 0x00000020221a7890 */ /* 0x000fe4000fffe0ff */
[----:B------:R-:W-:-:S02]  /*2250*/  UIADD3 UR24, UPT, UPT, UR24, 0xc400, URZ ;  /* 0x0000c40018187890 */ /* 0x000fc4000fffe0ff */
        /* <DEDUP_REMOVED lines=13> */
[----:B------:R-:W-:Y:S01]  /*2330*/  UMOV UR12, UR36 ;  /* 0x00000024000c7c82 */ /* 0x000fe20008000000 */
[----:B------:R-:W-:Y:S01]  /*2340*/  UMOV UR9, UR33 ;  /* 0x0000002100097c82 */ /* 0x000fe20008000000 */
[----:B------:R4:W-:Y:S01]  /*2350*/  UTMALDG.3D.MULTICAST.2CTA [UR24], [UR4], UR10, desc[UR38] ;  /* 0x00002618040073b4 */ /* 0x0009e2000821180a */
[----:B------:R1:W-:Y:S01]  /*2360*/  UTMALDG.3D.2CTA [UR16], [UR22], desc[UR38] ;  /* 0x00002610160075b4 */ /* 0x0003e20008211000 */
[----:B----4-:R-:W-:-:S02]  /*2370*/  UMOV UR10, UR26 ;  /* 0x0000001a000a7c82 */ /* 0x010fc40008000000 */
[----:B------:R1:W-:Y:S02]  /*2380*/  UTMALDG.3D.2CTA [UR8], [UR22], desc[UR38] ;  /* 0x00002608160075b4 */ /* 0x0003e40008211000 */
[----:B-1----:R-:W-:Y:S01]  /*2390*/  NOP ;  /* 0x0000000000007918 */ /* 0x002fe20000000000 */
.L_x_39:
[----:B------:R-:W-:Y:S05]  /*23a0*/  BSYNC.RECONVERGENT B0 ;  /* 0x0000000000007941 */ /* 0x000fea0003800200 */
.L_x_38:
[----:B------:R-:W-:Y:S01]  /*23b0*/  UIADD3 UR13, UPT, UPT, UR13, 0x1, URZ ;  /* 0x000000010d0d7890 */ /* 0x000fe2000fffe0ff */
[----:B------:R-:W-:-:S03]  /*23c0*/  UMOV UR6, UR15 ;  /* 0x0000000f00067c82 */ /* 0x000fc60008000000 */
[----:B------:R-:W-:-:S09]  /*23d0*/  UISETP.NE.AND UP0, UPT, UR13, UR21, UPT ;  /* 0x000000150d00728c */ /* 0x000fd2000bf05270 */
[----:B------:R-:W-:Y:S05]  /*23e0*/  BRA.U UP0, `(.L_x_40) ;  /* 0xfffffffd00047547 */ /* 0x000fea000b83ffff */
.L_x_32:
[C---:B------:R-:W-:Y:S01]  /*23f0*/  LEA R3, R11.reuse, UR14, 0x3 ;  /* 0x0000000e0b037c11 */ /* 0x040fe2000f8e18ff */
[----:B------:R-:W-:Y:S01]  /*2400*/  NOP ;  /* 0x0000000000007918 */ /* 0x000fe20000000000 */
[----:B-1----:R-:W-:Y:S02]  /*2410*/  SHF.L.U32 R0, R10, 0x1f, RZ ;  /* 0x0000001f0a007819 */ /* 0x002fe400000006ff */
[----:B------:R-:W-:Y:S02]  /*2420*/  LEA R4, R11, UR14, 0x4 ;  /* 0x0000000e0b047c11 */ /* 0x000fe4000f8e20ff */
[----:B--2-4-:R-:W1:Y:S02]  /*2430*/  SYNCS.PHASECHK.TRANS64.TRYWAIT P0, [R3+URZ+0x90], R0 ;  /* 0x00009000030075a7 */ /* 0x014e6400080011ff */
[----:B-1----:R-:W-:Y:S05]  /*2440*/  @!P0 BRA `(.L_x_41) ;  /* 0x0000009800d08947 */ /* 0x002fea0003800000 */
.L_x_190:
[----:B------:R-:W2:Y:S01]  /*2450*/  LDS.128 R4, [R4+0x120] ;  /* 0x0001200004047984 */ /* 0x000ea20000000c00 */
[----:B------:R-:W-:Y:S01]  /*2460*/  UISETP.GE.AND UP0, UPT, UR45, 0x1, UPT ;  /* 0x000000012d00788c */ /* 0x000fe2000bf06270 */
[----:B------:R-:W-:Y:S01]  /*2470*/  @!PT LDS RZ, [RZ] ;  /* 0x00000000fffff984 */ /* 0x000fe20000000800 */
[----:B------:R-:W-:Y:S01]  /*2480*/  @!PT LDS RZ, [RZ] ;  /* 0x00000000fffff984 */ /* 0x000fe20000000800 */
[----:B------:R-:W-:Y:S01]  /*2490*/  @!PT LDS RZ, [RZ] ;  /* 0x00000000fffff984 */ /* 0x000fe20000000800 */
[----:B------:R-:W-:Y:S01]  /*24a0*/  @!PT LDS RZ, [RZ] ;  /* 0x00000000fffff984 */ /* 0x000fe20000000800 */
[----:B------:R4:W-:Y:S06]  /*24b0*/  MEMBAR.ALL.CTA ;  /* 0x0000000000007992 */ /* 0x0009ec0000008000 */
[----:B----4-:R-:W4:Y:S01]  /*24c0*/  FENCE.VIEW.ASYNC.S ;  /* 0x00000000000073c6 */ /* 0x010f220000000000 */
[----:B--2---:R-:W-:-:S13]  /*24d0*/  LOP3.LUT P0, RZ, R6, 0x1, RZ, 0xc0, !PT ;  /* 0x0000000106ff7812 */ /* 0x004fda000780c0ff */
[----:B----4-:R-:W-:Y:S01]  /*24e0*/  VOTEU.ANY UP1, P0 ;  /* 0x0000000000ff7886 */ /* 0x010fe20000020100 */
[----:B------:R-:W-:-:S13]  /*24f0*/  PLOP3.LUT P0, PT, PT, PT, UP1, 0x80, 0x8 ;  /* 0x000000000008781c */ /* 0x000fda0003f0f018 */
[----:B-1----:R-:W-:Y:S02]  /*2500*/  @P0 LOP3.LUT R0, R5, 0xffff, RZ, 0xc0, !PT ;  /* 0x0000ffff05000812 */ /* 0x002fe400078ec0ff */
[----:B---3--:R-:W-:Y:S02]  /*2510*/  @P0 MOV R2, R4 ;  /* 0x0000000400020202 */ /* 0x008fe40000000f00 */
[----:B------:R-:W-:Y:S01]  /*2520*/  @P0 R2UR UR5, R0 ;  /* 0x00000000000502ca */ /* 0x000fe200000e0000 */
[----:B------:R-:W-:Y:S01]  /*2530*/  VIADD R0, R3, 0xa0 ;  /* 0x000000a003007836 */ /* 0x000fe20000000000 */
[----:B------:R-:W-:Y:S02]  /*2540*/  @P0 SHF.R.U32.HI R4, RZ, 0x10, R5 ;  /* 0x00000010ff040819 */ /* 0x000fe40000011605 */
[----:B------:R-:W-:Y:S02]  /*2550*/  @P0 R2UR UR6, R2 ;  /* 0x00000000020602ca */ /* 0x000fe400000e0000 */
[----:B------:R-:W-:-:S02]  /*2560*/  PRMT R0, RZ, 0x654, R0 ;  /* 0x00000654ff007816 */ /* 0x000fc40000000000 */
[----:B------:R-:W-:Y:S02]  /*2570*/  @P0 R2UR UR4, R4 ;  /* 0x00000000040402ca */ /* 0x000fe400000e0000 */
[----:B------:R1:W-:Y:S03]  /*2580*/  SYNCS.ARRIVE.TRANS64.RED.A1T0 RZ, [R0+URZ], RZ ;  /* 0x000000ff00ff79a7 */ /* 0x0003e600081004ff */
[----:B------:R-:W-:-:S04]  /*2590*/  @UP1 UMOV UR42, UR5 ;  /* 0x00000005002a1c82 */ /* 0x000fc80008000000 */
[----:B------:R-:W-:-:S04]  /*25a0*/  @UP1 UMOV UR43, UR6 ;  /* 0x00000006002b1c82 */ /* 0x000fc80008000000 */
[----:B------:R-:W-:Y:S01]  /*25b0*/  @UP1 UMOV UR36, UR4 ;  /* 0x0000000400241c82 */ /* 0x000fe20008000000 */
[----:B------:R-:W-:Y:S05]  /*25c0*/  BRA.U !UP0, `(.L_x_42) ;  /* 0x0000000108d47547 */ /* 0x000fea000b800000 */
[----:B------:R-:W2:Y:S01]  /*25d0*/  LDCU.128 UR16, c[0x0][0xb10] ;  /* 0x00016200ff1077ac */ /* 0x000ea20008000c00 */
[----:B------:R-:W3:Y:S01]  /*25e0*/  LDCU UR23, c[0x0][0xb20] ;  /* 0x00016400ff1777ac */ /* 0x000ee20008000800 */
[----:B------:R-:W4:Y:S01]  /*25f0*/  LDCU UR22, c[0x0][0xb0c] ;  /* 0x00016180ff1677ac */ /* 0x000f220008000800 */
[----:B------:R-:W1:Y:S01]  /*2600*/  LDCU.64 UR8, c[0x0][0xb28] ;  /* 0x00016500ff0877ac */ /* 0x000e620008000a00 */
[----:B------:R-:W-:Y:S02]  /*2610*/  UISETP.NE.AND UP3, UPT, UR45, 0x1, UPT ;  /* 0x000000012d00788c */ /* 0x000fe4000bf65270 */
[----:B--2---:R-:W-:Y:S02]  /*2620*/  UIMAD.WIDE.U32 UR6, UR44, UR19, URZ ;  /* 0x000000132c0672a5 */ /* 0x004fe4000f8e00ff */
[----:B------:R-:W-:Y:S02]  /*2630*/  UIMAD.WIDE.U32 UR4, UR46, UR16, URZ ;  /* 0x000000102e0472a5 */ /* 0x000fe4000f8e00ff */
[----:B------:R-:W-:-:S02]  /*2640*/  UISETP.NE.AND UP0, UPT, UR18, 0x1, UPT ;  /* 0x000000011200788c */ /* 0x000fc4000bf05270 */
[----:B------:R-:W-:Y:S01]  /*2650*/  UIMAD.WIDE.U32 UR20, UR42, UR19, URZ ;  /* 0x000000132a1472a5 */ /* 0x000fe2000f8e00ff */
[----:B------:R-:W-:Y:S02]  /*2660*/  UMOV UR6, UR7 ;  /* 0x0000000700067c82 */ /* 0x000fe40008000000 */
[----:B------:R-:W-:Y:S01]  /*2670*/  UMOV UR4, UR5 ;  /* 0x0000000500047c82 */ /* 0x000fe20008000000 */
[----:B---3--:R-:W-:Y:S02]  /*2680*/  USHF.R.U32.HI UR6, URZ, UR23, UR6 ;  /* 0x00000017ff067299 */ /* 0x008fe40008011606 */
[----:B----4-:R-:W-:Y:S02]  /*2690*/  UISETP.NE.AND UP2, UPT, UR22, 0x1, UPT ;  /* 0x000000011600788c */ /* 0x010fe4000bf45270 */
[----:B------:R-:W-:Y:S02]  /*26a0*/  USHF.R.U32.HI UR4, URZ, UR17, UR4 ;  /* 0x00000011ff047299 */ /* 0x000fe40008011604 */
[----:B------:R-:W-:-:S02]  /*26b0*/  USEL UR5, UR44, UR6, !UP0 ;  /* 0x000000062c057287 */ /* 0x000fc4000c000000 */
[----:B------:R-:W-:Y:S02]  /*26c0*/  USEL UR6, UR46, UR4, !UP2 ;  /* 0x000000042e067287 */ /* 0x000fe4000d000000 */
[----:B-1----:R-:W-:Y:S01]  /*26d0*/  UIMAD.WIDE.U32 UR10, UR5, UR8, URZ ;  /* 0x00000008050a72a5 */ /* 0x002fe2000f8e00ff */
[----:B------:R-:W-:Y:S01]  /*26e0*/  UMOV UR4, UR21 ;  /* 0x0000001500047c82 */ /* 0x000fe20008000000 */
[----:B------:R-:W-:Y:S02]  /*26f0*/  UIMAD.WIDE.U32 UR12, UR43, UR16, URZ ;  /* 0x000000102b0c72a5 */ /* 0x000fe4000f8e00ff */
[----:B------:R-:W-:-:S03]  /*2700*/  UIMAD.WIDE.U32 UR20, UR6, UR8, URZ ;  /* 0x00000008061472a5 */ /* 0x000fc6000f8e00ff */
[----:B------:R-:W-:Y:S01]  /*2710*/  UMOV UR10, UR11 ;  /* 0x0000000b000a7c82 */ /* 0x000fe20008000000 */
[----:B------:R-:W-:Y:S02]  /*2720*/  USHF.R.U32.HI UR4, URZ, UR23, UR4 ;  /* 0x00000017ff047299 */ /* 0x000fe40008011604 */
[----:B------:R-:W-:Y:S01]  /*2730*/  @UP3 USHF.R.U32.HI UR5, URZ, UR9, UR10 ;  /* 0x00000009ff053299 */ /* 0x000fe2000801160a */
[----:B------:R-:W-:Y:S01]  /*2740*/  UMOV UR12, UR13 ;  /* 0x0000000d000c7c82 */ /* 0x000fe20008000000 */
[----:B------:R-:W-:Y:S01]  /*2750*/  UMOV UR20, UR21 ;  /* 0x0000001500147c82 */ /* 0x000fe20008000000 */
[----:B------:R-:W-:Y:S02]  /*2760*/  USHF.R.U32.HI UR17, URZ, UR17, UR12 ;  /* 0x00000011ff117299 */ /* 0x000fe4000801160c */
[----:B------:R-:W-:Y:S02]  /*2770*/  USEL UR4, UR42, UR4, !UP0 ;  /* 0x000000042a047287 */ /* 0x000fe4000c000000 */
[----:B------:R-:W-:-:S02]  /*2780*/  @UP3 USHF.R.U32.HI UR6, URZ, UR9, UR20 ;  /* 0x00000009ff063299 */ /* 0x000fc40008011614 */
[----:B------:R-:W-:Y:S02]  /*2790*/  UIMAD UR7, UR45, UR5, URZ ;  /* 0x000000052d0772a4 */ /* 0x000fe4000f8e02ff */
[----:B------:R-:W-:Y:S02]  /*27a0*/  USEL UR5, UR43, UR17, !UP2 ;  /* 0x000000112b057287 */ /* 0x000fe4000d000000 */
[----:B------:R-:W-:Y:S02]  /*27b0*/  UIMAD UR10, UR45, UR6, URZ ;  /* 0x000000062d0a72a4 */ /* 0x000fe4000f8e02ff */
[----:B------:R-:W-:Y:S02]  /*27c0*/  UISETP.GE.AND UP0, UPT, UR4, UR7, UPT ;  /* 0x000000070400728c */ /* 0x000fe4000bf06270 */
[----:B------:R-:W-:Y:S02]  /*27d0*/  UIMAD.WIDE.U32 UR12, UR4, UR8, URZ ;  /* 0x00000008040c72a5 */ /* 0x000fe4000f8e00ff */
[----:B------:R-:W-:-:S02]  /*27e0*/  UISETP.GE.OR UP0, UPT, UR5, UR10, UP0 ;  /* 0x0000000a0500728c */ /* 0x000fc40008706670 */
        /* <DEDUP_REMOVED lines=19> */
.L_x_42:
[----:B------:R-:W2:Y:S02]  /*2920*/  LDCU UR4, c[0x0][0xb30] ;  /* 0x00016600ff0477ac */ /* 0x000ea40008000800 */
[----:B--2---:R-:W-:-:S09]  /*2930*/  UISETP.NE.AND UP0, UPT, UR4, 0x1, UPT ;  /* 0x000000010400788c */ /* 0x004fd2000bf05270 */
[----:B------:R-:W-:Y:S05]  /*2940*/  BRA.U UP0, `(.L_x_43) ;  /* 0x0000000100447547 */ /* 0x000fea000b800000 */
[----:B------:R-:W2:Y:S01]  /*2950*/  LDCU.128 UR8, c[0x0][0xb10] ;  /* 0x00016200ff0877ac */ /* 0x000ea20008000c00 */
[----:B------:R-:W3:Y:S01]  /*2960*/  LDCU UR12, c[0x0][0xb0c] ;  /* 0x00016180ff0c77ac */ /* 0x000ee20008000800 */
[----:B------:R-:W4:Y:S01]  /*2970*/  LDCU UR13, c[0x0][0xb20] ;  /* 0x00016400ff0d77ac */ /* 0x000f220008000800 */
[----:B--2---:R-:W-:Y:S02]  /*2980*/  UIMAD.WIDE.U32 UR6, UR43, UR8, URZ ;  /* 0x000000082b0672a5 */ /* 0x004fe4000f8e00ff */
[----:B------:R-:W-:Y:S02]  /*2990*/  UIMAD.WIDE.U32 UR4, UR42, UR11, URZ ;  /* 0x0000000b2a0472a5 */ /* 0x000fe4000f8e00ff */
[----:B---3--:R-:W-:Y:S02]  /*29a0*/  UISETP.NE.AND UP2, UPT, UR12, 0x1, UPT ;  /* 0x000000010c00788c */ /* 0x008fe4000bf45270 */
[----:B------:R-:W-:Y:S01]  /*29b0*/  UISETP.NE.AND UP0, UPT, UR10, 0x1, UPT ;  /* 0x000000010a00788c */ /* 0x000fe2000bf05270 */
[----:B------:R-:W-:-:S02]  /*29c0*/  UMOV UR6, UR7 ;  /* 0x0000000700067c82 */ /* 0x000fc40008000000 */
[----:B------:R-:W-:Y:S01]  /*29d0*/  UMOV UR4, UR5 ;  /* 0x0000000500047c82 */ /* 0x000fe20008000000 */
[----:B------:R-:W-:Y:S02]  /*29e0*/  USHF.R.U32.HI UR9, URZ, UR9, UR6 ;  /* 0x00000009ff097299 */ /* 0x000fe40008011606 */
[----:B----4-:R-:W-:Y:S02]  /*29f0*/  USHF.R.U32.HI UR4, URZ, UR13, UR4 ;  /* 0x0000000dff047299 */ /* 0x010fe40008011604 */
[----:B------:R-:W-:Y:S02]  /*2a00*/  USEL UR5, UR43, UR9, !UP2 ;  /* 0x000000092b057287 */ /* 0x000fe4000d000000 */
[----:B------:R-:W-:-:S04]  /*2a10*/  USEL UR4, UR42, UR4, !UP0 ;  /* 0x000000042a047287 */ /* 0x000fc8000c000000 */
[----:B------:R-:W-:Y:S02]  /*2a20*/  UIADD3 UR6, UPT, UPT, UR5, -UR4, URZ ;  /* 0x8000000405067290 */ /* 0x000fe4000fffe0ff */
[----:B------:R-:W-:Y:S02]  /*2a30*/  UIADD3 UR4, UPT, UPT, -UR5, UR4, URZ ;  /* 0x0000000405047290 */ /* 0x000fe4000fffe1ff */
[----:B------:R-:W-:Y:S02]  /*2a40*/  UIMAD UR42, UR6, UR10, UR42 ;  /* 0x0000000a062a72a4 */ /* 0x000fe4000f8e022a */
[----:B------:R-:W-:-:S12]  /*2a50*/  UIMAD UR43, UR4, UR12, UR43 ;  /* 0x0000000c042b72a4 */ /* 0x000fd8000f8e022b */
.L_x_43:
[----:B------:R-:W-:Y:S01]  /*2a60*/  VIADD R11, R11, 0x1 ;  /* 0x000000010b0b7836 */ /* 0x000fe20000000000 */
[----:B------:R-:W-:Y:S02]  /*2a70*/  R2UR UR5, R55 ;  /* 0x00000000370572ca */ /* 0x000fe400000e0000 */
[----:B------:R-:W-:Y:S02]  /*2a80*/  R2UR UR4, R54 ;  /* 0x00000000360472ca */ /* 0x000fe400000e0000 */
[C---:B------:R-:W-:Y:S02]  /*2a90*/  ISETP.NE.AND P0, PT, R11.reuse, 0x2, PT ;  /* 0x000000020b00780c */ /* 0x040fe40003f05270 */
[----:B------:R-:W-:Y:S02]  /*2aa0*/  PLOP3.LUT P1, PT, PT, PT, PT, 0x80, 0x8 ;  /* 0x000000000008781c */ /* 0x000fe40003f2f070 */
[----:B-1----:R-:W-:Y:S02]  /*2ab0*/  SEL R0, RZ, 0x1, P0 ;  /* 0x00000001ff007807 */ /* 0x002fe40000000000 */
[----:B------:R-:W-:-:S02]  /*2ac0*/  SEL R11, R11, RZ, P0 ;  /* 0x000000ff0b0b7207 */ /* 0x000fc40000000000 */
[----:B------:R-:W-:Y:S01]  /*2ad0*/  LOP3.LUT R10, R10, R0, RZ, 0x3c, !PT ;  /* 0x000000000a0a7212 */ /* 0x000fe200078e3cff */
[----:B------:R-:W-:Y:S02]  /*2ae0*/  UIADD3 UR16, UPT, UPT, UR43, UR5, URZ ;  /* 0x000000052b107290 */ /* 0x000fe4000fffe0ff */
[----:B------:R-:W-:Y:S01]  /*2af0*/  UIADD3 UR20, UPT, UPT, UR42, UR4, URZ ;  /* 0x000000042a147290 */ /* 0x000fe2000fffe0ff */
[----:B------:R-:W-:Y:S11]  /*2b00*/  BRA.U UP1, `(.L_x_44) ;  /* 0xffffffed01b07547 */ /* 0x000ff6000b83ffff */
[----:B------:R-:W-:Y:S01]  /*2b10*/  UIADD3 UR14, UPT, UPT, UR14, 0x20, URZ ;  /* 0x000000200e0e7890 */ /* 0x000fe2000fffe0ff */
[----:B------:R-:W-:-:S03]  /*2b20*/  SHF.L.U32 R2, R12, 0x1f, RZ ;  /* 0x0000001f0c027819 */ /* 0x000fc600000006ff */
[----:B------:R-:W-:-:S09]  /*2b30*/  ULEA UR4, UR15, UR14, 0x3 ;  /* 0x0000000e0f047291 */ /* 0x000fd2000f8e18ff */
[----:B------:R-:W1:Y:S02]  /*2b40*/  SYNCS.PHASECHK.TRANS64.TRYWAIT P0, [UR4], R2 ;  /* 0x00000002ff0075a7 */ /* 0x000e640008001104 */
[----:B-1----:R-:W-:Y:S05]  /*2b50*/  @!P0 BRA `(.L_x_45) ;  /* 0x0000009400208947 */ /* 0x002fea0003800000 */
.L_x_192:
[----:B------:R-:W-:-:S04]  /*2b60*/  UIADD3 UR4, UPT, UPT, UR15, 0x1, URZ ;  /* 0x000000010f047890 */ /* 0x000fc8000fffe0ff */
[----:B------:R-:W-:-:S04]  /*2b70*/  UISETP.NE.AND UP0, UPT, UR4, 0x4, UPT ;  /* 0x000000040400788c */ /* 0x000fc8000bf05270 */
[----:B------:R-:W-:Y:S02]  /*2b80*/  USEL UR6, URZ, 0x1, UP0 ;  /* 0x00000001ff067887 */ /* 0x000fe40008000000 */
[----:B------:R-:W-:-:S04]  /*2b90*/  USEL UR4, UR4, URZ, UP0 ;  /* 0x000000ff04047287 */ /* 0x000fc80008000000 */
[----:B------:R-:W-:Y:S01]  /*2ba0*/  ULEA UR5, UR4, UR14, 0x3 ;  /* 0x0000000e04057291 */ /* 0x000fe2000f8e18ff */
[----:B-1----:R-:W-:-:S04]  /*2bb0*/  LOP3.LUT R2, R12, UR6, RZ, 0x3c, !PT ;  /* 0x000000060c027c12 */ /* 0x002fc8000f8e3cff */
[----:B------:R-:W-:-:S04]  /*2bc0*/  SHF.L.U32 R3, R2, 0x1f, RZ ;  /* 0x0000001f02037819 */ /* 0x000fc800000006ff */
[----:B------:R-:W1:Y:S02]  /*2bd0*/  SYNCS.PHASECHK.TRANS64.TRYWAIT P0, [UR5], R3 ;  /* 0x00000003ff0075a7 */ /* 0x000e640008001105 */
[----:B-1----:R-:W-:Y:S05]  /*2be0*/  @!P0 BRA `(.L_x_46) ;  /* 0x0000009400148947 */ /* 0x002fea0003800000 */
.L_x_194:
[----:B------:R-:W-:-:S04]  /*2bf0*/  UIADD3 UR4, UPT, UPT, UR4, 0x1, URZ ;  /* 0x0000000104047890 */ /* 0x000fc8000fffe0ff */
[----:B------:R-:W-:-:S04]  /*2c00*/  UISETP.NE.AND UP0, UPT, UR4, 0x4, UPT ;  /* 0x000000040400788c */ /* 0x000fc8000bf05270 */
[----:B------:R-:W-:Y:S02]  /*2c10*/  USEL UR6, URZ, 0x1, UP0 ;  /* 0x00000001ff067887 */ /* 0x000fe40008000000 */
[----:B------:R-:W-:-:S04]  /*2c20*/  USEL UR4, UR4, URZ, UP0 ;  /* 0x000000ff04047287 */ /* 0x000fc80008000000 */
[----:B------:R-:W-:Y:S01]  /*2c30*/  ULEA UR5, UR4, UR14, 0x3 ;  /* 0x0000000e04057291 */ /* 0x000fe2000f8e18ff */
[----:B------:R-:W-:-:S04]  /*2c40*/  LOP3.LUT R2, R2, UR6, RZ, 0x3c, !PT ;  /* 0x0000000602027c12 */ /* 0x000fc8000f8e3cff */
[----:B-1----:R-:W-:-:S04]  /*2c50*/  SHF.L.U32 R3, R2, 0x1f, RZ ;  /* 0x0000001f02037819 */ /* 0x002fc800000006ff */
[----:B------:R-:W1:Y:S02]  /*2c60*/  SYNCS.PHASECHK.TRANS64.TRYWAIT P0, [UR5], R3 ;  /* 0x00000003ff0075a7 */ /* 0x000e640008001105 */
[----:B-1----:R-:W-:Y:S05]  /*2c70*/  @!P0 BRA `(.L_x_47) ;  /* 0x0000009400088947 */ /* 0x002fea0003800000 */
.L_x_196:
[----:B------:R-:W-:-:S04]  /*2c80*/  UIADD3 UR4, UPT, UPT, UR4, 0x1, URZ ;  /* 0x0000000104047890 */ /* 0x000fc8000fffe0ff */
[----:B------:R-:W-:-:S04]  /*2c90*/  UISETP.NE.AND UP0, UPT, UR4, 0x4, UPT ;  /* 0x000000040400788c */ /* 0x000fc8000bf05270 */
[----:B------:R-:W-:Y:S02]  /*2ca0*/  USEL UR5, URZ, 0x1, UP0 ;  /* 0x00000001ff057887 */ /* 0x000fe40008000000 */
[----:B------:R-:W-:-:S04]  /*2cb0*/  USEL UR4, UR4, URZ, UP0 ;  /* 0x000000ff04047287 */ /* 0x000fc80008000000 */
[----:B------:R-:W-:Y:S01]  /*2cc0*/  ULEA UR4, UR4, UR14, 0x3 ;  /* 0x0000000e04047291 */ /* 0x000fe2000f8e18ff */
[----:B------:R-:W-:-:S04]  /*2cd0*/  LOP3.LUT R2, R2, UR5, RZ, 0x3c, !PT ;  /* 0x0000000502027c12 */ /* 0x000fc8000f8e3cff */
[----:B------:R-:W-:Y:S01]  /*2ce0*/  SHF.L.U32 R2, R2, 0x1f, RZ ;  /* 0x0000001f02027819 */ /* 0x000fe200000006ff */
[----:B-1----:R-:W-:-:S07]  /*2cf0*/  IMAD.U32 R0, RZ, RZ, UR4 ;  /* 0x00000004ff007e24 */ /* 0x002fce000f8e00ff */
.L_x_48:
[----:B-1----:R1:W2:Y:S02]  /*2d00*/  SYNCS.PHASECHK.TRANS64.TRYWAIT P0, [R0+URZ], R2 ;  /* 0x00000002000075a7 */ /* 0x0022a400080011ff */
[----:B--2---:R-:W-:Y:S05]  /*2d10*/  @!P0 NANOSLEEP.SYNCS 0x989680 ;  /* 0x009896800000895d */ /* 0x004fea0003900000 */
[----:B------:R-:W2:Y:S02]  /*2d20*/  @!P0 SYNCS.PHASECHK.TRANS64 P0, [R0+URZ], R2 ;  /* 0x00000002000085a7 */ /* 0x000ea400080010ff */
[----:B--2---:R-:W-:Y:S05]  /*2d30*/  @P0 EXIT ;  /* 0x000000000000094d */ /* 0x004fea0003800000 */
[----:B------:R-:W-:Y:S05]  /*2d40*/  BRA `(.L_x_48) ;  /* 0xfffffffc00ec7947 */ /* 0x000fea000383ffff */
.L_x_22:
[----:B------:R-:W-:-:S04]  /*2d50*/  UISETP.NE.AND UP0, UPT, UR52, URZ, UPT ;  /* 0x000000ff3400728c */ /* 0x000fc8000bf05270 */
[----:B------:R-:W-:-:S09]  /*2d60*/  UISETP.NE.OR UP0, UPT, UR18, 0x1, UP0 ;  /* 0x000000011200788c */ /* 0x000fd20008705670 */
[----:B------:R-:W-:Y:S05]  /*2d70*/  BRA.U UP0, `(.L_x_49) ;  /* 0x0000000500487547 */ /* 0x000fea000b800000 */
[----:B------:R-:W-:Y:S01]  /*2d80*/  ISETP.GE.U32.AND P2, PT, R3, 0x4, PT ;  /* 0x000000040300780c */ /* 0x000fe20003f46070 */
[----:B------:R-:W-:Y:S01]  /*2d90*/  IMAD.MOV.U32 R12, RZ, RZ, 0x1 ;  /* 0x00000001ff0c7424 */ /* 0x000fe200078e00ff */
[----:B------:R-:W-:Y:S02]  /*2da0*/  CS2R R10, SRZ ;  /* 0x00000000000a7805 */ /* 0x000fe4000001ff00 */
[----:B------:R-:W-:Y:S01]  /*2db0*/  CS2R R8, SRZ ;  /* 0x0000000000087805 */ /* 0x000fe2000001ff00 */
[----:B------:R-:W-:Y:S01]  /*2dc0*/  UMOV UR6, 0x400 ;  /* 0x0000040000067882 */ /* 0x000fe20000000000 */
[----:B------:R-:W-:Y:S01]  /*2dd0*/  UMOV UR5, URZ ;  /* 0x000000ff00057c82 */ /* 0x000fe20008000000 */
[----:B------:R-:W-:-:S12]  /*2de0*/  ULEA UR6, UR52, UR6, 0x18 ;  /* 0x0000000634067291 */ /* 0x000fd8000f8ec0ff */
.L_x_53:
[----:B------:R-:W-:Y:S02]  /*2df0*/  LEA R0, R8, UR6, 0x3 ;  /* 0x0000000608007c11 */ /* 0x000fe4000f8e18ff */
[----:B------:R-:W-:-:S03]  /*2e00*/  SHF.L.U32 R4, R9, 0x1f, RZ ;  /* 0x0000001f09047819 */ /* 0x000fc600000006ff */
[----:B------:R-:W-:Y:S01]  /*2e10*/  VIADD R5, R0, 0x100 ;  /* 0x0000010000057836 */ /* 0x000fe20000000000 */
[----:B------:R-:W1:Y:S02]  /*2e20*/  SYNCS.PHASECHK.TRANS64.TRYWAIT P0, [R0+URZ+0xf0], R4 ;  /* 0x0000f004000075a7 */ /* 0x000e6400080011ff */
[----:B-1----:R-:W-:Y:S05]  /*2e30*/  @!P0 BRA `(.L_x_50) ;  /* 0x0000009000b08947 */ /* 0x002fea0003800000 */
.L_x_197:
[----:B------:R-:W-:Y:S01]  /*2e40*/  ULEA UR4, UR5, UR6, 0x3 ;  /* 0x0000000605047291 */ /* 0x000fe2000f8e18ff */
[----:B-1----:R-:W-:Y:S01]  /*2e50*/  PRMT R0, RZ, 0x654, R5 ;  /* 0x00000654ff007816 */ /* 0x002fe20000000005 */
[----:B------:R-:W-:Y:S01]  /*2e60*/  @!P2 IMAD.MOV.U32 R4, RZ, RZ, 0x10 ;  /* 0x00000010ff04a424 */ /* 0x000fe200078e00ff */
[----:B------:R-:W-:Y:S01]  /*2e70*/  SHF.L.U32 R5, R12, 0x1f, RZ ;  /* 0x0000001f0c057819 */ /* 0x000fe200000006ff */
[----:B------:R-:W-:Y:S01]  /*2e80*/  UIADD3 UR7, UPT, UPT, UR4, 0x90, URZ ;  /* 0x0000009004077890 */ /* 0x000fe2000fffe0ff */
[----:B------:R1:W-:Y:S05]  /*2e90*/  SYNCS.ARRIVE.TRANS64.RED.A1T0 RZ, [R0+URZ], RZ ;  /* 0x000000ff00ff79a7 */ /* 0x0003ea00081004ff */
[----:B------:R-:W-:Y:S01]  /*2ea0*/  IMAD.U32 R6, RZ, RZ, UR7 ;  /* 0x00000007ff067e24 */ /* 0x000fe2000f8e00ff */
[----:B------:R-:W2:Y:S04]  /*2eb0*/  SYNCS.PHASECHK.TRANS64.TRYWAIT P0, [UR4+0xa0], R5 ;  /* 0x0000a005ff0075a7 */ /* 0x000ea80008001104 */
[----:B------:R-:W-:Y:S01]  /*2ec0*/  PRMT R6, R3, 0x654, R6 ;  /* 0x0000065403067816 */ /* 0x000fe20000000006 */
[----:B-12---:R-:W-:Y:S06]  /*2ed0*/  @!P0 BRA `(.L_x_51) ;  /* 0x00000090009c8947 */ /* 0x006fec0003800000 */
.L_x_199:
[----:B------:R-:W-:Y:S01]  /*2ee0*/  ULEA UR8, UR5, UR6, 0x4 ;  /* 0x0000000605087291 */ /* 0x000fe2000f8e20ff */
[----:B------:R-:W-:Y:S01]  /*2ef0*/  SEL R2, R6, R2, !P2 ;  /* 0x0000000206027207 */ /* 0x000fe20005000000 */
[----:B------:R-:W-:Y:S01]  /*2f00*/  UIADD3 UR9, UPT, UPT, UR4, 0x90, URZ ;  /* 0x0000009004097890 */ /* 0x000fe2000fffe0ff */
[----:B-1----:R-:W-:Y:S01]  /*2f10*/  LEA R0, R11, UR6, 0x3 ;  /* 0x000000060b007c11 */ /* 0x002fe2000f8e18ff */
[----:B------:R-:W-:Y:S01]  /*2f20*/  UIADD3 UR8, UPT, UPT, UR8, 0x120, URZ ;  /* 0x0000012008087890 */ /* 0x000fe2000fffe0ff */
[----:B------:R1:W-:Y:S01]  /*2f30*/  @!P2 SYNCS.ARRIVE.TRANS64.RED RZ, [R2+URZ], R4 ;  /* 0x0000000402ffa9a7 */ /* 0x0003e200080004ff */
[----:B------:R-:W-:Y:S01]  /*2f40*/  UIADD3 UR4, UPT, UPT, UR5, 0x1, URZ ;  /* 0x0000000105047890 */ /* 0x000fe2000fffe0ff */
[----:B------:R-:W-:-:S03]  /*2f50*/  VIADD R8, R8, 0x1 ;  /* 0x0000000108087836 */ /* 0x000fc60000000000 */
[----:B------:R-:W-:Y:S02]  /*2f60*/  UISETP.NE.AND UP0, UPT, UR4, 0x2, UPT ;  /* 0x000000020400788c */ /* 0x000fe4000bf05270 */
[----:B------:R-:W-:Y:S01]  /*2f70*/  ISETP.NE.AND P0, PT, R8, 0x2, PT ;  /* 0x000000020800780c */ /* 0x000fe20003f05270 */
[----:B------:R-:W-:Y:S06]  /*2f80*/  UGETNEXTWORKID.BROADCAST [UR8], [UR9] ;  /* 0x00000000080073ca */ /* 0x000fec0008000100 */
[----:B------:R-:W-:Y:S02]  /*2f90*/  USEL UR7, URZ, 0x1, UP0 ;  /* 0x00000001ff077887 */ /* 0x000fe40008000000 */
[----:B------:R-:W-:-:S04]  /*2fa0*/  USEL UR5, UR4, URZ, UP0 ;  /* 0x000000ff04057287 */ /* 0x000fc80008000000 */
[----:B------:R-:W-:Y:S02]  /*2fb0*/  LOP3.LUT R12, R12, UR7, RZ, 0x3c, !PT ;  /* 0x000000070c0c7c12 */ /* 0x000fe4000f8e3cff */
[----:B-1----:R-:W-:-:S04]  /*2fc0*/  SHF.L.U32 R4, R10, 0x1f, RZ ;  /* 0x0000001f0a047819 */ /* 0x002fc800000006ff */
[----:B------:R-:W1:Y:S02]  /*2fd0*/  SYNCS.PHASECHK.TRANS64.TRYWAIT P1, [R0+URZ+0x90], R4 ;  /* 0x00009004000075a7 */ /* 0x000e6400080211ff */
[----:B-1----:R-:W-:Y:S05]  /*2fe0*/  @!P1 BRA `(.L_x_52) ;  /* 0x0000009000709947 */ /* 0x002fea0003800000 */
.L_x_200:
[C---:B-1----:R-:W-:Y:S01]  /*2ff0*/  LEA R4, R11.reuse, UR6, 0x4 ;  /* 0x000000060b047c11 */ /* 0x042fe2000f8e20ff */
[----:B------:R-:W-:Y:S01]  /*3000*/  VIADD R0, R0, 0xa0 ;  /* 0x000000a000007836 */ /* 0x000fe20000000000 */
[----:B------:R-:W-:Y:S01]  /*3010*/  SEL R8, R8, RZ, P0 ;  /* 0x000000ff08087207 */ /* 0x000fe20000000000 */
[----:B------:R-:W-:-:S03]  /*3020*/  VIADD R11, R11, 0x1 ;  /* 0x000000010b0b7836 */ /* 0x000fc60000000000 */
[----:B------:R-:W1:Y:S01]  /*3030*/  LDS.128 R4, [R4+0x120] ;  /* 0x0001200004047984 */ /* 0x000e620000000c00 */
[----:B------:R-:W-:Y:S02]  /*3040*/  PRMT R0, RZ, 0x654, R0 ;  /* 0x00000654ff007816 */ /* 0x000fe40000000000 */
[C---:B------:R-:W-:Y:S01]  /*3050*/  ISETP.NE.AND P1, PT, R11.reuse, 0x2, PT ;  /* 0x000000020b00780c */ /* 0x040fe20003f25270 */
[----:B------:R-:W-:Y:S01]  /*3060*/  @!PT LDS RZ, [RZ] ;  /* 0x00000000fffff984 */ /* 0x000fe20000000800 */
[----:B------:R-:W-:Y:S01]  /*3070*/  @!PT LDS RZ, [RZ] ;  /* 0x00000000fffff984 */ /* 0x000fe20000000800 */
[----:B------:R-:W-:Y:S01]  /*3080*/  @!PT LDS RZ, [RZ] ;  /* 0x00000000fffff984 */ /* 0x000fe20000000800 */
[----:B------:R-:W-:Y:S01]  /*3090*/  @!PT LDS RZ, [RZ] ;  /* 0x00000000fffff984 */ /* 0x000fe20000000800 */
[----:B------:R2:W-:Y:S06]  /*30a0*/  MEMBAR.ALL.CTA ;  /* 0x0000000000007992 */ /* 0x0005ec0000008000 */
[----:B--2---:R-:W2:Y:S01]  /*30b0*/  FENCE.VIEW.ASYNC.S ;  /* 0x00000000000073c6 */ /* 0x004ea20000000000 */
[----:B------:R-:W-:Y:S01]  /*30c0*/  SEL R11, R11, RZ, P1 ;  /* 0x000000ff0b0b7207 */ /* 0x000fe20000800000 */
[----:B--2---:R2:W-:Y:S01]  /*30d0*/  SYNCS.ARRIVE.TRANS64.RED.A1T0 RZ, [R0+URZ], RZ ;  /* 0x000000ff00ff79a7 */ /* 0x0045e200081004ff */
[----:B-1----:R-:W-:-:S02]  /*30e0*/  LOP3.LUT P3, RZ, R6, 0x1, RZ, 0xc0, !PT ;  /* 0x0000000106ff7812 */ /* 0x002fc4000786c0ff */
[----:B------:R-:W-:-:S04]  /*30f0*/  SEL R4, RZ, 0x1, P1 ;  /* 0x00000001ff047807 */ /* 0x000fc80000800000 */
[----:B------:R-:W-:Y:S02]  /*3100*/  LOP3.LUT R10, R10, R4, RZ, 0x3c, !PT ;  /* 0x000000040a0a7212 */ /* 0x000fe400078e3cff */
[----:B--2---:R-:W-:-:S04]  /*3110*/  SEL R0, RZ, 0x1, P0 ;  /* 0x00000001ff007807 */ /* 0x004fc80000000000 */
[----:B------:R-:W-:Y:S01]  /*3120*/  LOP3.LUT R9, R9, R0, RZ, 0x3c, !PT ;  /* 0x0000000009097212 */ /* 0x000fe200078e3cff */
[----:B------:R-:W-:Y:S06]  /*3130*/  @P3 BRA `(.L_x_53) ;  /* 0xfffffffc002c3947 */ /* 0x000fec000383ffff */
[----:B------:R-:W-:Y:S01]  /*3140*/  ULEA UR4, UR5, UR6, 0x3 ;  /* 0x0000000605047291 */ /* 0x000fe2000f8e18ff */
[----:B------:R-:W-:-:S08]  /*3150*/  SHF.L.U32 R2, R12, 0x1f, RZ ;  /* 0x0000001f0c027819 */ /* 0x000fd000000006ff */
[----:B------:R-:W1:Y:S02]  /*3160*/  SYNCS.PHASECHK.TRANS64 P0, [UR4+0xa0], R2 ;  /* 0x0000a002ff0075a7 */ /* 0x000e640008001004 */
[----:B-1----:R-:W-:Y:S05]  /*3170*/  @P0 BRA `(.L_x_54) ;  /* 0x0000000000080947 */ /* 0x002fea0003800000 */
[----:B------:R-:W1:Y:S02]  /*3180*/  SYNCS.PHASECHK.TRANS64.TRYWAIT P0, [UR4+0xa0], R2 ;  /* 0x0000a002ff0075a7 */ /* 0x000e640008001104 */
[----:B-1----:R-:W-:Y:S05]  /*3190*/  @!P0 BRA `(.L_x_55) ;  /* 0x0000009000188947 */ /* 0x002fea0003800000 */
.L_x_54:
[----:B------:R-:W-:-:S04]  /*31a0*/  UIADD3 UR7, UPT, UPT, UR5, 0x1, URZ ;  /* 0x0000000105077890 */ /* 0x000fc8000fffe0ff */
[----:B------:R-:W-:-:S04]  /*31b0*/  UISETP.NE.AND UP0, UPT, UR7, 0x2, UPT ;  /* 0x000000020700788c */ /* 0x000fc8000bf05270 */
[----:B------:R-:W-:Y:S02]  /*31c0*/  USEL UR8, URZ, 0x1, UP0 ;  /* 0x00000001ff087887 */ /* 0x000fe40008000000 */
[----:B------:R-:W-:-:S04]  /*31d0*/  USEL UR7, UR7, URZ, UP0 ;  /* 0x000000ff07077287 */ /* 0x000fc80008000000 */
[----:B------:R-:W-:Y:S01]  /*31e0*/  ULEA UR7, UR7, UR6, 0x3 ;  /* 0x0000000607077291 */ /* 0x000fe2000f8e18ff */
[----:B-1----:R-:W-:-:S04]  /*31f0*/  LOP3.LUT R2, R12, UR8, RZ, 0x3c, !PT ;  /* 0x000000080c027c12 */ /* 0x002fc8000f8e3cff */
[----:B------:R-:W-:-:S04]  /*3200*/  SHF.L.U32 R0, R2, 0x1f, RZ ;  /* 0x0000001f02007819 */ /* 0x000fc800000006ff */
[----:B------:R-:W1:Y:S02]  /*3210*/  SYNCS.PHASECHK.TRANS64 P0, [UR7+0xa0], R0 ;  /* 0x0000a000ff0075a7 */ /* 0x000e640008001007 */
[----:B-1----:R-:W-:Y:S05]  /*3220*/  @P0 EXIT ;  /* 0x000000000000094d */ /* 0x002fea0003800000 */
[----:B------:R-:W-:Y:S02]  /*3230*/  SHF.L.U32 R2, R2, 0x1f, RZ ;  /* 0x0000001f02027819 */ /* 0x000fe400000006ff */
[----:B------:R-:W-:-:S07]  /*3240*/  MOV R0, UR7 ;  /* 0x0000000700007c02 */ /* 0x000fce0008000f00 */
.L_x_56:
[----:B-1----:R1:W2:Y:S02]  /*3250*/  SYNCS.PHASECHK.TRANS64.TRYWAIT P0, [R0+URZ+0xa0], R2 ;  /* 0x0000a002000075a7 */ /* 0x0022a400080011ff */
[----:B--2---:R-:W-:Y:S05]  /*3260*/  @!P0 NANOSLEEP.SYNCS 0x989680 ;  /* 0x009896800000895d */ /* 0x004fea0003900000 */
[----:B------:R-:W2:Y:S02]  /*3270*/  @!P0 SYNCS.PHASECHK.TRANS64 P0, [R0+URZ+0xa0], R2 ;  /* 0x0000a002000085a7 */ /* 0x000ea400080010ff */
[----:B--2---:R-:W-:Y:S05]  /*3280*/  @P0 EXIT ;  /* 0x000000000000094d */ /* 0x004fea0003800000 */
[----:B------:R-:W-:Y:S05]  /*3290*/  BRA `(.L_x_56) ;  /* 0xfffffffc00ec7947 */ /* 0x000fea000383ffff */
.L_x_49:
[----:B------:R-:W-:Y:S05]  /*32a0*/  BRA.U UP4, `(.L_x_57) ;  /* 0x0000001504487547 */ /* 0x000fea000b800000 */
[----:B------:R-:W-:Y:S01]  /*32b0*/  UMOV UR4, 0x40 ;  /* 0x0000004000047882 */ /* 0x000fe20000000000 */
[----:B------:R-:W-:Y:S01]  /*32c0*/  NOP ;  /* 0x0000000000007918 */ /* 0x000fe20000000000 */
[----:B------:R-:W-:Y:S01]  /*32d0*/  ULEA UR5, UR52, UR4, 0x18 ;  /* 0x0000000434057291 */ /* 0x000fe2000f8ec0ff */
[----:B------:R-:W-:Y:S02]  /*32e0*/  UMOV UR6, 0x400 ;  /* 0x0000040000067882 */ /* 0x000fe40000000000 */
[----:B------:R-:W-:-:S06]  /*32f0*/  ULEA UR6, UR52, UR6, 0x18 ;  /* 0x0000000634067291 */ /* 0x000fcc000f8ec0ff */
[----:B------:R-:W1:Y:S02]  /*3300*/  LDS.U8 R3, [UR5+0x1c] ;  /* 0x00001c05ff037984 */ /* 0x000e640008000000 */
[----:B-1----:R-:W-:-:S13]  /*3310*/  ISETP.NE.AND P0, PT, R3, RZ, PT ;  /* 0x000000ff0300720c */ /* 0x002fda0003f05270 */
[----:B------:R-:W-:Y:S05]  /*3320*/  @P0 BRA `(.L_x_58) ;  /* 0x0000000400080947 */ /* 0x000fea0003800000 */
[----:B------:R-:W-:Y:S02]  /*3330*/  UISETP.NE.U32.AND UP1, UPT, UR68, 0x1, UPT ;  /* 0x000000014400788c */ /* 0x000fe4000bf25070 */
[----:B------:R-:W-:-:S07]  /*3340*/  UIADD3 UR7, UPT, UPT, UR5, 0x8, URZ ;  /* 0x0000000805077890 */ /* 0x000fce000fffe0ff */
[----:B------:R-:W-:Y:S05]  /*3350*/  BRA.U !UP1, `(.L_x_59) ;  /* 0x00000001099c7547 */ /* 0x000fea000b800000 */
[----:B------:R-:W-:Y:S01]  /*3360*/  ELECT P0, URZ, PT ;  /* 0x0000000000ff782f */ /* 0x000fe20003800000 */
[----:B------:R-:W-:-:S12]  /*3370*/  BSSY B0, `(.L_x_59) ;  /* 0x0000025000007945 */ /* 0x000fd80003800000 */
[----:B------:R-:W-:Y:S05]  /*3380*/  @!P0 BRA `(.L_x_60) ;  /* 0x00000000008c8947 */ /* 0x000fea0003800000 */
[----:B------:R-:W-:-:S05]  /*3390*/  UMOV UR4, 0x10 ;  /* 0x0000001000047882 */ /* 0x000fca0000000000 */
[----:B------:R-:W-:Y:S04]  /*33a0*/  DEPBAR.LE SB1, 0x36 ;  /* 0x00009d800000791a */ /* 0x000fe80000000000 */
[----:B------:R-:W1:Y:S02]  /*33b0*/  UTCATOMSWS.2CTA.FIND_AND_SET.ALIGN UP0, UR4, UR4 ;  /* 0x00000004000475e3 */ /* 0x000e640008200800 */
[----:B-1----:R-:W-:Y:S01]  /*33c0*/  MOV R10, UR4 ;  /* 0x00000004000a7c02 */ /* 0x002fe20008000f00 */
[----:B------:R-:W-:Y:S06]  /*33d0*/  BRA.U UP0, `(.L_x_61) ;  /* 0x0000000100187547 */ /* 0x000fec000b800000 */
.L_x_62:
[----:B------:R-:W-:Y:S05]  /*33e0*/  NANOSLEEP 0x64 ;  /* 0x000000640000795d */ /* 0x000fea0003800000 */
[----:B------:R-:W-:-:S05]  /*33f0*/  UMOV UR4, 0x10 ;  /* 0x0000001000047882 */ /* 0x000fca0000000000 */
[----:B------:R-:W-:Y:S04]  /*3400*/  DEPBAR.LE SB1, 0x36 ;  /* 0x00009d800000791a */ /* 0x000fe80000000000 */
[----:B------:R-:W1:Y:S02]  /*3410*/  UTCATOMSWS.2CTA.FIND_AND_SET.ALIGN UP0, UR4, UR4 ;  /* 0x00000004000475e3 */ /* 0x000e640008200800 */
[----:B-1----:R-:W-:Y:S01]  /*3420*/  MOV R10, UR4 ;  /* 0x00000004000a7c02 */ /* 0x002fe20008000f00 */
[----:B------:R-:W-:Y:S05]  /*3430*/  BRA.U !UP0, `(.L_x_62) ;  /* 0xfffffffd08e87547 */ /* 0x000fea000b83ffff */
.L_x_61:
[----:B------:R-:W1:Y:S01]  /*3440*/  LDS R6, [UR5+0x10] ;  /* 0x00001005ff067984 */ /* 0x000e620008000800 */
[----:B------:R-:W-:Y:S01]  /*3450*/  IMAD.U32 R3, RZ, RZ, UR6 ;  /* 0x00000006ff037e24 */ /* 0x000fe2000f8e00ff */
[----:B------:R-:W-:-:S03]  /*3460*/  MOV R4, UR69 ;  /* 0x0000004500047c02 */ /* 0x000fc60008000f00 */
[----:B------:R-:W-:Y:S01]  /*3470*/  VIADD R3, R3, 0x140 ;  /* 0x0000014003037836 */ /* 0x000fe20000000000 */
[----:B-1----:R-:W-:-:S04]  /*3480*/  SHF.L.U32 R6, R6, 0x1f, RZ ;  /* 0x0000001f06067819 */ /* 0x002fc800000006ff */
[----:B------:R-:W1:Y:S02]  /*3490*/  SYNCS.PHASECHK.TRANS64.TRYWAIT P0, [UR5+0x8], R6 ;  /* 0x00000806ff0075a7 */ /* 0x000e640008001105 */
[----:B-1----:R-:W-:Y:S05]  /*34a0*/  @P0 BRA `(.L_x_63) ;  /* 0x0000000000080947 */ /* 0x002fea0003800000 */
[----:B------:R-:W1:Y:S02]  /*34b0*/  SYNCS.PHASECHK.TRANS64.TRYWAIT P0, [UR5+0x8], R6 ;  /* 0x00000806ff0075a7 */ /* 0x000e640008001105 */
[----:B-1----:R-:W-:Y:S05]  /*34c0*/  @!P0 BRA `(.L_x_64) ;  /* 0x0000008c00648947 */ /* 0x002fea0003800000 */
.L_x_63:
[----:B------:R-:W-:Y:S01]  /*34d0*/  PRMT R4, R4, 0x654, R3 ;  /* 0x0000065404047816 */ /* 0x000fe20000000003 */
[----:B------:R-:W-:Y:S01]  /*34e0*/  HFMA2 R3, -RZ, RZ, 0, 5.9604644775390625e-08 ;  /* 0x00000001ff037431 */ /* 0x000fe200000001ff */
[----:B------:R-:W-:Y:S01]  /*34f0*/  UPRMT UR4, UR69, 0x654, UR7 ;  /* 0x0000065445047896 */ /* 0x000fe20008000007 */
[----:B------:R-:W-:Y:S02]  /*3500*/  IMAD.MOV.U32 R8, RZ, RZ, 0xffff ;  /* 0x0000ffffff087424 */ /* 0x000fe400078e00ff */
[----:B-1----:R-:W-:Y:S02]  /*3510*/  IMAD.MOV.U32 R6, RZ, RZ, 0x4 ;  /* 0x00000004ff067424 */ /* 0x002fe400078e00ff */
[----:B------:R-:W-:Y:S01]  /*3520*/  IMAD.SHL.U32 R9, R10, 0x20, RZ ;  /* 0x000000200a097824 */ /* 0x000fe200078e00ff */
[----:B------:R-:W-:Y:S02]  /*3530*/  MOV R5, UR4 ;  /* 0x0000000400057c02 */ /* 0x000fe40008000f00 */
[-C--:B------:R-:W-:Y:S01]  /*3540*/  SHF.L.U32 R8, R8, R10.reuse, RZ ;  /* 0x0000000a08087219 */ /* 0x080fe200000006ff */
[----:B------:R1:W-:Y:S01]  /*3550*/  SYNCS.ARRIVE.TRANS64.RED RZ, [UR4], R6 ;  /* 0x00000006ffff79a7 */ /* 0x0003e20008000404 */
[----:B------:R-:W-:Y:S01]  /*3560*/  SHF.L.U32 R7, R3, R10, RZ ;  /* 0x0000000a03077219 */ /* 0x000fe200000006ff */
[----:B------:R1:W-:Y:S04]  /*3570*/  STS [UR6+0x140], R9 ;  /* 0x00014009ff007988 */ /* 0x0003e80008000806 */
[----:B------:R1:W-:Y:S04]  /*3580*/  STAS [R4.64], R10 ;  /* 0x0000000a04007dbd */ /* 0x0003e8000c0008ff */
[----:B------:R1:W-:Y:S04]  /*3590*/  ATOMS.OR RZ, [UR5+0x14], R8 ;  /* 0x00001408ffff798c */ /* 0x0003e8000b000005 */
[----:B------:R1:W-:Y:S04]  /*35a0*/  ATOMS.OR RZ, [UR5+0x18], R7 ;  /* 0x00001807ffff798c */ /* 0x0003e8000b000005 */
[----:B------:R1:W-:Y:S02]  /*35b0*/  ATOMS.XOR RZ, [UR5+0x10], R3 ;  /* 0x00001003ffff798c */ /* 0x0003e4000b800005 */
.L_x_60:
[----:B------:R-:W-:Y:S05]  /*35c0*/  BSYNC B0 ;  /* 0x0000000000007941 */ /* 0x000fea0003800000 */
.L_x_59:
[----:B------:R-:W-:Y:S05]  /*35d0*/  BRA.U UP1, `(.L_x_65) ;  /* 0x00000001016c7547 */ /* 0x000fea000b800000 */
[----:B------:R-:W-:-:S03]  /*35e0*/  UMOV UR4, 0xffffffff ;  /* 0xffffffff00047882 */ /* 0x000fc60000000000 */
[----:B------:R-:W-:Y:S05]  /*35f0*/  BRA.DIV UR4, `(.L_x_66) ;  /* 0x0000008e04307947 */ /* 0x000fea000b800000 */
[----:B------:R-:W-:-:S13]  /*3600*/  ELECT P0, URZ, PT ;  /* 0x0000000000ff782f */ /* 0x000fda0003800000 */
.L_x_204:
[----:B------:R-:W-:Y:S05]  /*3610*/  @!P0 BRA `(.L_x_65) ;  /* 0x00000000005c8947 */ /* 0x000fea0003800000 */
[----:B-1----:R-:W1:Y:S02]  /*3620*/  LDS R4, [UR5+0x10] ;  /* 0x00001005ff047984 */ /* 0x002e640008000800 */
[----:B-1----:R-:W-:-:S04]  /*3630*/  SHF.L.U32 R4, R4, 0x1f, RZ ;  /* 0x0000001f04047819 */ /* 0x002fc800000006ff */
[----:B------:R-:W1:Y:S02]  /*3640*/  SYNCS.PHASECHK.TRANS64.TRYWAIT P0, [UR5+0x8], R4 ;  /* 0x00000804ff0075a7 */ /* 0x000e640008001105 */
[----:B-1----:R-:W-:Y:S05]  /*3650*/  @P0 BRA `(.L_x_67) ;  /* 0x0000000000080947 */ /* 0x002fea0003800000 */
[----:B------:R-:W1:Y:S02]  /*3660*/  SYNCS.PHASECHK.TRANS64.TRYWAIT P0, [UR5+0x8], R4 ;  /* 0x00000804ff0075a7 */ /* 0x000e640008001105 */
[----:B-1----:R-:W-:Y:S05]  /*3670*/  @!P0 BRA `(.L_x_68) ;  /* 0x0000008c00348947 */ /* 0x002fea0003800000 */
.L_x_67:
[----:B------:R-:W2:Y:S01]  /*3680*/  LDS R6, [UR6+0x140] ;  /* 0x00014006ff067984 */ /* 0x000ea20008000800 */
[----:B-1----:R-:W-:Y:S02]  /*3690*/  HFMA2 R3, -RZ, RZ, 0, 5.9604644775390625e-08 ;  /* 0x00000001ff037431 */ /* 0x002fe400000001ff */
[----:B------:R-:W-:Y:S01]  /*36a0*/  IMAD.MOV.U32 R4, RZ, RZ, 0xffff ;  /* 0x0000ffffff047424 */ /* 0x000fe200078e00ff */
[----:B------:R-:W-:Y:S01]  /*36b0*/  UPRMT UR4, UR69, 0x654, UR7 ;  /* 0x0000065445047896 */ /* 0x000fe20008000007 */
[----:B--2---:R-:W-:-:S03]  /*36c0*/  IMAD.SHL.U32 R5, R6, 0x20, RZ ;  /* 0x0000002006057824 */ /* 0x004fc600078e00ff */
[-C--:B------:R-:W-:Y:S02]  /*36d0*/  SHF.L.U32 R4, R4, R6.reuse, RZ ;  /* 0x0000000604047219 */ /* 0x080fe400000006ff */
[----:B------:R-:W-:Y:S01]  /*36e0*/  SHF.L.U32 R6, R3, R6, RZ ;  /* 0x0000000603067219 */ /* 0x000fe200000006ff */
[----:B------:R2:W-:Y:S04]  /*36f0*/  STS [UR6+0x140], R5 ;  /* 0x00014005ff007988 */ /* 0x0005e80008000806 */
[----:B------:R2:W-:Y:S04]  /*3700*/  ATOMS.OR RZ, [UR5+0x14], R4 ;  /* 0x00001404ffff798c */ /* 0x0005e8000b000005 */
[----:B------:R2:W-:Y:S01]  /*3710*/  ATOMS.OR RZ, [UR5+0x18], R6 ;  /* 0x00001806ffff798c */ /* 0x0005e2000b000005 */
[----:B------:R-:W-:Y:S03]  /*3720*/  SYNCS.ARRIVE.TRANS64.RED.A1T0 RZ, [UR4], RZ ;  /* 0x000000ffffff79a7 */ /* 0x000fe60008100404 */
[----:B------:R2:W-:Y:S01]  /*3730*/  ATOMS.XOR RZ, [UR5+0x10], R3 ;  /* 0x00001003ffff798c */ /* 0x0005e2000b800005 */
[----:B------:R-:W-:Y:S05]  /*3740*/  BRA `(.L_x_65) ;  /* 0x0000000000107947 */ /* 0x000fea0003800000 */
.L_x_58:
[----:B------:R-:W-:Y:S02]  /*3750*/  MOV R3, 0xffffffff ;  /* 0xffffffff00037802 */ /* 0x000fe40000000f00 */
[----:B------:R-:W-:-:S03]  /*3760*/  MOV R4, 0x3790 ;  /* 0x0000379000047802 */ /* 0x000fc60000000f00 */
[----:B------:R1:W-:Y:S04]  /*3770*/  STS [UR6+0x140], R3 ;  /* 0x00014003ff007988 */ /* 0x0003e80008000806 */
[----:B-1---5:R-:W-:Y:S05]  /*3780*/  CALL.REL.NOINC `($__internal_1_$__cuda_sm10x_tcgen05_guardrail_trap_phase_invalid_during_alloc) ;  /* 0x0000009400b87944 */ /* 0x022fea0003c00000 */
.L_x_65:
[----:B------:R-:W-:Y:S05]  /*3790*/  WARPSYNC.ALL ;  /* 0x0000000000007948 */ /* 0x000fea0003800000 */
[----:B------:R-:W3:Y:S01]  /*37a0*/  S2UR UR4, SR_CgaCtaId ;  /* 0x00000000000479c3 */ /* 0x000ee20000008800 */
[----:B------:R-:W-:Y:S01]  /*37b0*/  UMOV UR41, 0x400 ;  /* 0x0000040000297882 */ /* 0x000fe20000000000 */
[----:B------:R-:W-:-:S06]  /*37c0*/  NOP ;  /* 0x0000000000007918 */ /* 0x000fcc0000000000 */
[----:B------:R-:W-:Y:S06]  /*37d0*/  BAR.ARV 0x6, 0xa0 ;  /* 0x0182800000007b1d */ /* 0x000fec0000002000 */
[----:B------:R-:W4:Y:S01]  /*37e0*/  LDCU UR6, c[0x0][0x38c] ;  /* 0x00007180ff0677ac */ /* 0x000f220008000800 */
[----:B------:R-:W-:Y:S01]  /*37f0*/  LOP3.LUT R0, R0, 0xffff, RZ, 0xc0, !PT ;  /* 0x0000ffff00007812 */ /* 0x000fe200078ec0ff */
[----:B-1----:R-:W-:Y:S01]  /*3800*/  IMAD.MOV.U32 R9, RZ, RZ, 0x1 ;  /* 0x00000001ff097424 */ /* 0x002fe200078e00ff */
[----:B------:R-:W-:Y:S01]  /*3810*/  LOP3.LUT R2, R2, 0xffff, RZ, 0xc0, !PT ;  /* 0x0000ffff02027812 */ /* 0x000fe200078ec0ff */
[----:B------:R-:W-:Y:S01]  /*3820*/  IMAD.MOV.U32 R8, RZ, RZ, RZ ;  /* 0x000000ffff087224 */ /* 0x000fe200078e00ff */
[----:B------:R-:W-:Y:S01]  /*3830*/  R2UR UR65, R0 ;  /* 0x00000000004172ca */ /* 0x000fe200000e0000 */
[----:B------:R-:W-:Y:S01]  /*3840*/  UMOV UR47, URZ ;  /* 0x000000ff002f7c82 */ /* 0x000fe20008000000 */
[----:B------:R-:W-:Y:S01]  /*3850*/  R2UR UR43, R2 ;  /* 0x00000000022b72ca */ /* 0x000fe200000e0000 */
[----:B------:R-:W-:Y:S01]  /*3860*/  UMOV UR38, URZ ;  /* 0x000000ff00267c82 */ /* 0x000fe20008000000 */
[----:B------:R-:W-:Y:S01]  /*3870*/  UMOV UR37, URZ ;  /* 0x000000ff00257c82 */ /* 0x000fe20008000000 */
[----:B---3--:R-:W-:-:S02]  /*3880*/  ULEA UR41, UR4, UR41, 0x18 ;  /* 0x0000002904297291 */ /* 0x008fc4000f8ec0ff */
[----:B------:R-:W-:Y:S02]  /*3890*/  UISETP.NE.AND UP3, UPT, UR68, URZ, UPT ;  /* 0x000000ff4400728c */ /* 0x000fe4000bf65270 */
[----:B------:R-:W-:Y:S02]  /*38a0*/  UIADD3 UR5, UPT, UPT, UR41, 0x8400, URZ ;  /* 0x0000840029057890 */ /* 0x000fe4000fffe0ff */
[----:B------:R-:W-:Y:S02]  /*38b0*/  UIADD3 UR4, UPT, UPT, UR41, 0x28400, URZ ;  /* 0x0002840029047890 */ /* 0x000fe4000fffe0ff */
[----:B----4-:R-:W-:Y:S01]  /*38c0*/  UIADD3 UR6, UPT, UPT, UR6, 0x3f, URZ ;  /* 0x0000003f06067890 */ /* 0x010fe2000fffe0ff */
[----:B--2---:R-:W1:Y:S01]  /*38d0*/  LDS R3, [UR41+0x140] ;  /* 0x00014029ff037984 */ /* 0x004e620008000800 */
[----:B------:R-:W-:Y:S02]  /*38e0*/  USHF.R.U32.HI UR5, URZ, 0x4, UR5 ;  /* 0x00000004ff057899 */ /* 0x000fe40008011605 */
[----:B------:R-:W-:-:S02]  /*38f0*/  USHF.R.S32.HI UR64, URZ, 0x1f, UR6 ;  /* 0x0000001fff407899 */ /* 0x000fc40008011406 */
[----:B------:R-:W-:Y:S02]  /*3900*/  USHF.R.U32.HI UR4, URZ, 0x4, UR4 ;  /* 0x00000004ff047899 */ /* 0x000fe40008011604 */
[----:B------:R-:W-:Y:S02]  /*3910*/  ULEA.HI UR64, UR64, UR6, URZ, 0x6 ;  /* 0x0000000640407291 */ /* 0x000fe4000f8f30ff */
[----:B------:R-:W-:Y:S02]  /*3920*/  ULOP3.LUT UR5, UR5, 0x3fff, URZ, 0xc0, !UPT ;  /* 0x00003fff05057892 */ /* 0x000fe4000f8ec0ff */
[----:B------:R-:W-:Y:S02]  /*3930*/  USHF.R.S32.HI UR64, URZ, 0x6, UR64 ;  /* 0x00000006ff407899 */ /* 0x000fe40008011440 */
[----:B------:R-:W-:Y:S02]  /*3940*/  ULOP3.LUT UR45, UR4, 0x3fff, URZ, 0xc0, !UPT ;  /* 0x00003fff042d7892 */ /* 0x000fe4000f8ec0ff */
[----:B------:R-:W-:Y:S01]  /*3950*/  UISETP.LT.AND UP0, UPT, UR64, 0x1, UPT ;  /* 0x000000014000788c */ /* 0x000fe2000bf01270 */
[----:B------:R-:W-:Y:S01]  /*3960*/  UMOV UR62, 0x0 ;  /* 0x00000000003e7882 */ /* 0x000fe20000000000 */
        /* <DEDUP_REMOVED lines=9> */
[----:B------:R-:W-:-:S02]  /*3a00*/  ULOP3.LUT UR44, UR5, 0x10000, URZ, 0xfc, !UPT ;  /* 0x00010000052c7892 */ /* 0x000fc4000f8efcff */
[----:B------:R-:W-:Y:S02]  /*3a10*/  ULOP3.LUT UR45, UR45, 0x10000, URZ, 0xfc, !UPT ;  /* 0x000100002d2d7892 */ /* 0x000fe4000f8efcff */
[----:B------:R-:W-:Y:S01]  /*3a20*/  USEL UR66, UR64, 0x1, !UP0 ;  /* 0x0000000140427887 */ /* 0x000fe2000c000000 */
[----:B------:R-:W-:Y:S01]  /*3a30*/  UMOV UR52, 0x0 ;  /* 0x0000000000347882 */ /* 0x000fe20000000000 */
[----:B------:R-:W-:Y:S01]  /*3a40*/  UMOV UR53, 0x10200910 ;  /* 0x1020091000357882 */ /* 0x000fe20000000000 */
[----:B------:R-:W-:Y:S01]  /*3a50*/  UMOV UR50, 0x0 ;  /* 0x0000000000327882 */ /* 0x000fe20000000000 */
[----:B------:R-:W-:Y:S01]  /*3a60*/  UMOV UR51, 0x10200910 ;  /* 0x1020091000337882 */ /* 0x000fe20000000000 */
[----:B------:R-:W-:Y:S01]  /*3a70*/  UMOV UR48, 0x0 ;  /* 0x0000000000307882 */ /* 0x000fe20000000000 */
[----:B------:R-:W-:Y:S01]  /*3a80*/  UMOV UR49, 0x10200910 ;  /* 0x1020091000317882 */ /* 0x000fe20000000000 */
[----:B-1----:R-:W-:Y:S02]  /*3a90*/  R2UR UR67, R3 ;  /* 0x00000000034372ca */ /* 0x002fe400000e0000 */
[----:B------:R-:W-:-:S13]  /*3aa0*/  CS2R R2, SRZ ;  /* 0x0000000000027805 */ /* 0x000fda000001ff00 */
.L_x_76:
[C---:B------:R-:W-:Y:S02]  /*3ab0*/  LEA R0, R8.reuse, UR41, 0x3 ;  /* 0x0000002908007c11 */ /* 0x040fe4000f8e18ff */
[----:B------:R-:W-:Y:S02]  /*3ac0*/  SHF.L.U32 R4, R3, 0x1f, RZ ;  /* 0x0000001f03047819 */ /* 0x000fe400000006ff */
[----:B------:R-:W-:Y:S02]  /*3ad0*/  LEA R5, R8, UR41, 0x4 ;  /* 0x0000002908057c11 */ /* 0x000fe4000f8e20ff */
[----:B------:R-:W1:Y:S02]  /*3ae0*/  SYNCS.PHASECHK.TRANS64.TRYWAIT P0, [R0+URZ+0x90], R4 ;  /* 0x00009004000075a7 */ /* 0x000e6400080011ff */
[----:B-1-3--:R-:W-:Y:S05]  /*3af0*/  @!P0 BRA `(.L_x_69) ;  /* 0x00000088002c8947 */ /* 0x00afea0003800000 */
.L_x_205:
[----:B-1----:R-:W1:Y:S01]  /*3b00*/  LDS.128 R4, [R5+0x120] ;  /* 0x0001200005047984 */ /* 0x002e620000000c00 */
[----:B------:R-:W-:Y:S02]  /*3b10*/  VIADD R0, R0, 0xa0 ;  /* 0x000000a000007836 */ /* 0x000fe40000000000 */
[----:B------:R-:W-:Y:S01]  /*3b20*/  VIADD R8, R8, 0x1 ;  /* 0x0000000108087836 */ /* 0x000fe20000000000 */
[----:B------:R-:W-:Y:S01]  /*3b30*/  @!PT LDS RZ, [RZ] ;  /* 0x00000000fffff984 */ /* 0x000fe20000000800 */
[----:B------:R-:W-:Y:S01]  /*3b40*/  @!PT LDS RZ, [RZ] ;  /* 0x00000000fffff984 */ /* 0x000fe20000000800 */
[----:B------:R-:W-:Y:S01]  /*3b50*/  @!PT LDS RZ, [RZ] ;  /* 0x00000000fffff984 */ /* 0x000fe20000000800 */
[----:B------:R-:W-:Y:S01]  /*3b60*/  @!PT LDS RZ, [RZ] ;  /* 0x00000000fffff984 */ /* 0x000fe20000000800 */
[----:B------:R2:W-:Y:S06]  /*3b70*/  MEMBAR.ALL.CTA ;  /* 0x0000000000007992 */ /* 0x0005ec0000008000 */
[----:B--2---:R-:W2:Y:S01]  /*3b80*/  FENCE.VIEW.ASYNC.S ;  /* 0x00000000000073c6 */ /* 0x004ea20000000000 */
[----:B------:R-:W-:-:S04]  /*3b90*/  PRMT R0, RZ, 0x654, R0 ;  /* 0x00000654ff007816 */ /* 0x000fc80000000000 */
[----:B--2---:R2:W-:Y:S01]  /*3ba0*/  SYNCS.ARRIVE.TRANS64.RED.A1T0 RZ, [R0+URZ], RZ ;  /* 0x000000ff00ff79a7 */ /* 0x0045e200081004ff */
[----:B-1----:R-:W-:Y:S01]  /*3bb0*/  LOP3.LUT P1, RZ, R6, 0x1, RZ, 0xc0, !PT ;  /* 0x0000000106ff7812 */ /* 0x002fe2000782c0ff */
[----:B--2---:R-:W-:-:S12]  /*3bc0*/  BRA.U UP3, `(.L_x_70) ;  /* 0x0000000503587547 */ /* 0x004fd8000b800000 */
[----:B------:R-:W1:Y:S01]  /*3bd0*/  LDCU UR4, c[0x0][0x38c] ;  /* 0x00007180ff0477ac */ /* 0x000e620008000800 */
[----:B------:R-:W-:Y:S02]  /*3be0*/  PLOP3.LUT P2, PT, PT, PT, PT, 0x80, 0x8 ;  /* 0x000000000008781c */ /* 0x000fe40003f4f070 */
[----:B------:R-:W-:Y:S01]  /*3bf0*/  SHF.L.U32 R4, R9, 0x1f, RZ ;  /* 0x0000001f09047819 */ /* 0x000fe200000006ff */
[----:B------:R-:W-:Y:S02]  /*3c00*/  ULEA UR46, UR47, UR41, 0x3 ;  /* 0x000000292f2e7291 */ /* 0x000fe4000f8e18ff */
[----:B------:R-:W-:Y:S02]  /*3c10*/  ULEA UR36, UR47, UR67, 0x7 ;  /* 0x000000432f247291 */ /* 0x000fe4000f8e38ff */
[----:B-1----:R-:W-:-:S06]  /*3c20*/  UISETP.GE.AND UP0, UPT, UR4, 0x1, UPT ;  /* 0x000000010400788c */ /* 0x002fcc000bf06270 */
[----:B------:R-:W-:-:S05]  /*3c30*/  PLOP3.LUT P0, PT, PT, PT, UP0, 0x80, 0x8 ;  /* 0x000000000008781c */ /* 0x000fca0003f0f008 */
[----:B------:R-:W-:-:S08]  /*3c40*/  @UP0 ULEA UR4, UR38, UR41, 0x3 ;  /* 0x0000002926040291 */ /* 0x000fd0000f8e18ff */
[----:B------:R-:W-:-:S04]  /*3c50*/  @P0 SHF.L.U32 R0, R2, 0x1f, RZ ;  /* 0x0000001f02000819 */ /* 0x000fc800000006ff */
[----:B------:R1:W2:Y:S01]  /*3c60*/  @P0 SYNCS.PHASECHK.TRANS64.TRYWAIT P2, [UR4], R0 ;  /* 0x00000000ff0005a7 */ /* 0x0002a20008041104 */
[----:B------:R-:W3:Y:S02]  /*3c70*/  SYNCS.PHASECHK.TRANS64.TRYWAIT P0, [UR46+0xd0], R4 ;  /* 0x0000d004ff0075a7 */ /* 0x000ee4000800112e */
[----:B-123--:R-:W-:Y:S05]  /*3c80*/  @!P0 BRA `(.L_x_71) ;  /* 0x0000008400dc8947 */ /* 0x00efea0003800000 */
.L_x_207:
[----:B------:R-:W-:Y:S01]  /*3c90*/  UMOV UR42, UR37 ;  /* 0x00000025002a7c82 */ /* 0x000fe20008000000 */
[----:B------:R-:W-:Y:S05]  /*3ca0*/  BRA.U !UP0, `(.L_x_72) ;  /* 0x0000000508107547 */ /* 0x000fea000b800000 */
[----:B------:R-:W-:Y:S02]  /*3cb0*/  UIADD3 UR42, UPT, UPT, UR66, UR37, URZ ;  /* 0x00000025422a7290 */ /* 0x000fe4000fffe0ff */
[----:B------:R-:W-:Y:S01]  /*3cc0*/  UPLOP3.LUT UP2, UPT, UPT, UPT, UPT, 0x40, 0x4 ;  /* 0x000000000004789c */ /* 0x000fe20003f4e870 */
[----:B------:R-:W-:Y:S01]  /*3cd0*/  UMOV UR39, UR64 ;  /* 0x0000004000277c82 */ /* 0x000fe20008000000 */
[----:B------:R-:W-:-:S09]  /*3ce0*/  UMOV UR5, UR38 ;  /* 0x0000002600057c82 */ /* 0x000fd20008000000 */
.L_x_75:
[----:B------:R-:W-:Y:S01]  /*3cf0*/  ULEA UR7, UR5, UR41, 0x3 ;  /* 0x0000002905077291 */ /* 0x000fe2000f8e18ff */
[----:B--23--:R-:W-:Y:S11]  /*3d00*/  @P2 BRA `(.L_x_73) ;  /* 0x00000000000c2947 */ /* 0x00cff60003800000 */
[----:B-1----:R-:W-:Y:S04]  /*3d10*/  SHF.L.U32 R4, R2, 0x1f, RZ ;  /* 0x0000001f02047819 */ /* 0x002fe800000006ff */
[----:B------:R-:W1:Y:S02]  /*3d20*/  SYNCS.PHASECHK.TRANS64.TRYWAIT P0, [UR7], R4 ;  /* 0x00000004ff0075a7 */ /* 0x000e640008001107 */
[----:B-1----:R-:W-:Y:S05]  /*3d30*/  @!P0 BRA `(.L_x_74) ;  /* 0x0000008400c88947 */ /* 0x002fea0003800000 */
.L_x_73:
[----:B------:R-:W-:Y:S01]  /*3d40*/  UISETP.NE.AND UP0, UPT, UR39, 0x1, UPT ;  /* 0x000000012700788c */ /* 0x000fe2000bf05270 */
[----:B------:R-:W-:Y:S01]  /*3d50*/  PLOP3.LUT P2, PT, PT, PT, PT, 0x80, 0x8 ;  /* 0x000000000008781c */ /* 0x000fe20003f4f070 */
[----:B------:R-:W-:Y:S02]  /*3d60*/  UIADD3 UR4, UPT, UPT, UR5, 0x1, URZ ;  /* 0x0000000105047890 */ /* 0x000fe4000fffe0ff */
[----:B------:R-:W-:Y:S02]  /*3d70*/  UIADD3 UR40, UPT, UPT, UR7, 0x20, URZ ;  /* 0x0000002007287890 */ /* 0x000fe4000fffe0ff */
[----:B------:R-:W-:Y:S01]  /*3d80*/  UISETP.NE.AND UP1, UPT, UR4, 0x4, UPT ;  /* 0x000000040400788c */ /* 0x000fe2000bf25270 */
[----:B------:R-:W-:Y:S01]  /*3d90*/  PLOP3.LUT P0, PT, PT, PT, UP0, 0x80, 0x8 ;  /* 0x000000000008781c */ /* 0x000fe20003f0f008 */
[----:B------:R-:W-:Y:S02]  /*3da0*/  UIADD3 UR37, UPT, UPT, UR37, 0x1, URZ ;  /* 0x0000000125257890 */ /* 0x000fe4000fffe0ff */
[----:B------:R-:W-:Y:S02]  /*3db0*/  USEL UR6, URZ, 0x1, UP1 ;  /* 0x00000001ff067887 */ /* 0x000fe40008800000 */
[----:B------:R-:W-:Y:S02]  /*3dc0*/  USEL UR38, UR4, URZ, UP1 ;  /* 0x000000ff04267287 */ /* 0x000fe40008800000 */
[----:B------:R-:W-:Y:S02]  /*3dd0*/  UIADD3 UR39, UPT, UPT, UR39, -0x1, URZ ;  /* 0xffffffff27277890 */ /* 0x000fe4000fffe0ff */
[----:B------:R-:W-:Y:S01]  /*3de0*/  @UP0 ULEA UR4, UR38, UR41, 0x3 ;  /* 0x0000002926040291 */ /* 0x000fe2000f8e18ff */
[----:B------:R-:W-:Y:S01]  /*3df0*/  LOP3.LUT R2, R2, UR6, RZ, 0x3c, !PT ;  /* 0x0000000602027c12 */ /* 0x000fe2000f8e3cff */
[----:B------:R-:W-:Y:S02]  /*3e00*/  ULEA UR6, UR5, UR45, 0xa ;  /* 0x0000002d05067291 */ /* 0x000fe4000f8e50ff */
[----:B------:R-:W-:Y:S01]  /*3e10*/  UISETP.NE.AND UP0, UPT, UR37, UR42, UPT ;  /* 0x0000002a2500728c */ /* 0x000fe2000bf05270 */
[----:B-1----:R-:W-:Y:S01]  /*3e20*/  @P0 SHF.L.U32 R0, R2, 0x1f, RZ ;  /* 0x0000001f02000819 */ /* 0x002fe200000006ff */
[----:B------:R-:W-:Y:S02]  /*3e30*/  UIADD3 UR34, UPT, UPT, UR6, 0x2, URZ ;  /* 0x0000000206227890 */ /* 0x000fe4000fffe0ff */
[----:B------:R-:W-:Y:S01]  /*3e40*/  UIADD3 UR30, UPT, UPT, UR6, 0x4, URZ ;  /* 0x00000004061e7890 */ /* 0x000fe2000fffe0ff */
[----:B------:R2:W3:Y:S01]  /*3e50*/  @P0 SYNCS.PHASECHK.TRANS64.TRYWAIT P2, [UR4], R0 ;  /* 0x00000000ff0005a7 */ /* 0x0004e20008041104 */
[----:B------:R-:W-:Y:S02]  /*3e60*/  ULEA UR4, UR5, UR44, 0xb ;  /* 0x0000002c05047291 */ /* 0x000fe4000f8e58ff */
[----:B------:R-:W-:Y:S02]  /*3e70*/  UIADD3 UR26, UPT, UPT, UR6, 0x6, URZ ;  /* 0x00000006061a7890 */ /* 0x000fe4000fffe0ff */
        /* <DEDUP_REMOVED lines=10> */
[----:B------:R-:W-:Y:S01]  /*3f20*/  UIADD3 UR8, UPT, UPT, UR4, 0x406, URZ ;  /* 0x0000040604087890 */ /* 0x000fe2000fffe0ff */
[----:B------:R-:W-:Y:S01]  /*3f30*/  UMOV UR7, 0x40004040 ;  /* 0x4000404000077882 */ /* 0x000fe20000000000 */
[----:B------:R-:W-:Y:S01]  /*3f40*/  UMOV UR5, 0x40004040 ;  /* 0x4000404000057882 */ /* 0x000fe20000000000 */
[----:B------:R-:W-:Y:S01]  /*3f50*/  UMOV UR35, 0x40004040 ;  /* 0x4000404000237882 */ /* 0x000fe20000000000 */
[----:B------:R1:W-:Y:S01]  /*3f60*/  UTCHMMA.2CTA gdesc[UR4], gdesc[UR6], tmem[UR36], tmem[UR62], idesc[UR63], UP2 ;  /* 0x00ff3e06040075ea */ /* 0x0003e20009200024 */
[----:B------:R-:W-:Y:S01]  /*3f70*/  UPLOP3.LUT UP2, UPT, UPT, UPT, UPT, 0x80, 0x8 ;  /* 0x000000000008789c */ /* 0x000fe20003f4f070 */
[----:B------:R-:W-:Y:S01]  /*3f80*/  UMOV UR33, 0x40004040 ;  /* 0x4000404000217882 */ /* 0x000fe20000000000 */
[----:B------:R-:W-:Y:S01]  /*3f90*/  UMOV UR31, 0x40004040 ;  /* 0x40004040001f7882 */ /* 0x000fe20000000000 */
[----:B------:R2:W-:Y:S01]  /*3fa0*/  UTCHMMA.2CTA gdesc[UR32], gdesc[UR34], tmem[UR36], tmem[UR60], idesc[UR61], UPT ;  /* 0x00ff3c22200075ea */ /* 0x0005e2000ba00024 */
        /* <DEDUP_REMOVED lines=14> */
[----:B------:R-:W-:Y:S01]  /*4090*/  UMOV UR9, 0x40004040 ;  /* 0x4000404000097882 */ /* 0x000fe20000000000 */
[----:B------:R2:W-:Y:S01]  /*40a0*/  UTCHMMA.2CTA gdesc[UR12], gdesc[UR14], tmem[UR36], tmem[UR50], idesc[UR51], UPT ;  /* 0x00ff320e0c0075ea */ /* 0x0005e2000ba00024 */
[----:B------:R2:W-:Y:S01]  /*40b0*/  UTCHMMA.2CTA gdesc[UR8], gdesc[UR10], tmem[UR36], tmem[UR48], idesc[UR49], UPT ;  /* 0x00ff300a080075ea */ /* 0x0005e2000ba00024 */
[----:B------:R2:W-:Y:S01]  /*40c0*/  UTCBAR.2CTA.MULTICAST [UR40], URZ, UR43 ;  /* 0x000000ff280073e9 */ /* 0x0005e2000820082b */
[----:B-1----:R-:W-:Y:S01]  /*40d0*/  UMOV UR5, UR38 ;  /* 0x0000002600057c82 */ /* 0x002fe20008000000 */
[----:B------:R-:W-:Y:S05]  /*40e0*/  BRA.U UP0, `(.L_x_75) ;  /* 0xfffffffd00007547 */ /* 0x000fea000b83ffff */
.L_x_72:
[----:B------:R-:W-:Y:S01]  /*40f0*/  UIADD3 UR4, UPT, UPT, UR46, 0xb0, URZ ;  /* 0x000000b02e047890 */ /* 0x000fe2000fffe0ff */
[----:B------:R-:W-:-:S08]  /*4100*/  UMOV UR37, UR42 ;  /* 0x0000002a00257c82 */ /* 0x000fd00008000000 */
[----:B------:R4:W-:Y:S01]  /*4110*/  UTCBAR.2CTA.MULTICAST [UR4], URZ, UR65 ;  /* 0x000000ff040073e9 */ /* 0x0009e20008200841 */
[----:B------:R-:W-:Y:S02]  /*4120*/  NOP ;  /* 0x0000000000007918 */ /* 0x000fe40000000000 */
.L_x_70:
[----:B----4-:R-:W-:Y:S01]  /*4130*/  UIADD3 UR4, UPT, UPT, UR47, 0x1, URZ ;  /* 0x000000012f047890 */ /* 0x010fe2000fffe0ff */
[----:B------:R-:W-:-:S03]  /*4140*/  ISETP.NE.AND P0, PT, R8, 0x2, PT ;  /* 0x000000020800780c */ /* 0x000fc60003f05270 */
[----:B------:R-:W-:Y:S01]  /*4150*/  UISETP.NE.AND UP0, UPT, UR4, 0x4, UPT ;  /* 0x000000040400788c */ /* 0x000fe2000bf05270 */
[----:B-12---:R-:W-:Y:S02]  /*4160*/  SEL R0, RZ, 0x1, P0 ;  /* 0x00000001ff007807 */ /* 0x006fe40000000000 */
[----:B------:R-:W-:Y:S01]  /*4170*/  SEL R8, R8, RZ, P0 ;  /* 0x000000ff08087207 */ /* 0x000fe20000000000 */
[----:B------:R-:W-:Y:S01]  /*4180*/  USEL UR5, URZ, 0x1, UP0 ;  /* 0x00000001ff057887 */ /* 0x000fe20008000000 */
[----:B------:R-:W-:Y:S01]  /*4190*/  LOP3.LUT R3, R3, R0, RZ, 0x3c, !PT ;  /* 0x0000000003037212 */ /* 0x000fe200078e3cff */
[----:B------:R-:W-:-:S04]  /*41a0*/  USEL UR47, UR4, URZ, UP0 ;  /* 0x000000ff042f7287 */ /* 0x000fc80008000000 */
[----:B------:R-:W-:Y:S01]  /*41b0*/  LOP3.LUT R9, R9, UR5, RZ, 0x3c, !PT ;  /* 0x0000000509097c12 */ /* 0x000fe2000f8e3cff */
[----:B------:R-:W-:Y:S07]  /*41c0*/  @P1 BRA `(.L_x_76) ;  /* 0xfffffff800381947 */ /* 0x000fee000383ffff */
[----:B------:R-:W1:Y:S01]  /*41d0*/  S2UR UR8, SR_CgaCtaId ;  /* 0x00000000000879c3 */ /* 0x000e620000008800 */
[----:B------:R-:W-:Y:S01]  /*41e0*/  ELECT P0, URZ, PT ;  /* 0x0000000000ff782f */ /* 0x000fe20003800000 */
[----:B------:R-:W-:Y:S01]  /*41f0*/  HFMA2 R0, -RZ, RZ, 0, 5.9604644775390625e-08 ;  /* 0x00000001ff007431 */ /* 0x000fe200000001ff */
[----:B------:R-:W-:-:S05]  /*4200*/  UMOV UR4, 0x40 ;  /* 0x0000004000047882 */ /* 0x000fca0000000000 */
[----:B------:R-:W-:Y:S01]  /*4210*/  UVIRTCOUNT.DEALLOC.SMPOOL 0x80 ;  /* 0x000000800000784c */ /* 0x000fe20000000000 */
[----:B------:R-:W-:Y:S02]  /*4220*/  UISETP.NE.AND UP1, UPT, UR68, URZ, UPT ;  /* 0x000000ff4400728c */ /* 0x000fe4000bf25270 */
[----:B-1----:R-:W-:-:S09]  /*4230*/  ULEA UR8, UR8, UR4, 0x18 ;  /* 0x0000000408087291 */ /* 0x002fd2000f8ec0ff */
[----:B------:R1:W-:Y:S01]  /*4240*/  @P0 STS.U8 [UR8+0x1c], R0 ;  /* 0x00001c00ff000988 */ /* 0x0003e20008000008 */
[----:B------:R-:W-:Y:S05]  /*4250*/  BRA.U UP1, `(.L_x_77) ;  /* 0x0000000101a07547 */ /* 0x000fea000b800000 */
[----:B------:R-:W-:Y:S01]  /*4260*/  UIADD3 UR7, UPT, UPT, UR41, 0xd0, URZ ;  /* 0x000000d029077890 */ /* 0x000fe2000fffe0ff */
[----:B------:R-:W-:-:S03]  /*4270*/  SHF.L.U32 R2, R9, 0x1f, RZ ;  /* 0x0000001f09027819 */ /* 0x000fc600000006ff */
[----:B------:R-:W-:-:S09]  /*4280*/  ULEA UR4, UR47, UR7, 0x3 ;  /* 0x000000072f047291 */ /* 0x000fd2000f8e18ff */
[----:B------:R-:W2:Y:S02]  /*4290*/  SYNCS.PHASECHK.TRANS64.TRYWAIT P0, [UR4], R2 ;  /* 0x00000002ff0075a7 */ /* 0x000ea40008001104 */
[----:B--2---:R-:W-:Y:S05]  /*42a0*/  @!P0 BRA `(.L_x_78) ;  /* 0x0000008000848947 */ /* 0x004fea0003800000 */
.L_x_210:
        /* <DEDUP_REMOVED lines=9> */
.L_x_212:
        /* <DEDUP_REMOVED lines=9> */
.L_x_214:
[----:B------:R-:W-:-:S04]  /*43d0*/  UIADD3 UR4, UPT, UPT, UR4, 0x1, URZ ;  /* 0x0000000104047890 */ /* 0x000fc8000fffe0ff */
[----:B------:R-:W-:-:S04]  /*43e0*/  UISETP.NE.AND UP0, UPT, UR4, 0x4, UPT ;  /* 0x000000040400788c */ /* 0x000fc8000bf05270 */
[----:B------:R-:W-:Y:S02]  /*43f0*/  USEL UR5, URZ, 0x1, UP0 ;  /* 0x00000001ff057887 */ /* 0x000fe40008000000 */
[----:B------:R-:W-:-:S04]  /*4400*/  USEL UR4, UR4, URZ, UP0 ;  /* 0x000000ff04047287 */ /* 0x000fc80008000000 */
[----:B------:R-:W-:Y:S01]  /*4410*/  ULEA UR4, UR4, UR7, 0x3 ;  /* 0x0000000704047291 */ /* 0x000fe2000f8e18ff */
[----:B------:R-:W-:-:S04]  /*4420*/  LOP3.LUT R2, R2, UR5, RZ, 0x3c, !PT ;  /* 0x0000000502027c12 */ /* 0x000fc8000f8e3cff */
[----:B------:R-:W-:Y:S01]  /*4430*/  SHF.L.U32 R2, R2, 0x1f, RZ ;  /* 0x0000001f02027819 */ /* 0x000fe200000006ff */
[----:B-1----:R-:W-:-:S04]  /*4440*/  IMAD.U32 R0, RZ, RZ, UR4 ;  /* 0x00000004ff007e24 */ /* 0x002fc8000f8e00ff */
[----:B------:R1:W2:Y:S03]  /*4450*/  SYNCS.PHASECHK.TRANS64.TRYWAIT P0, [R0+URZ], R2 ;  /* 0x00000002000075a7 */ /* 0x0002a600080011ff */
[----:B--2---:R-:W-:Y:S05]  /*4460*/  @!P0 NANOSLEEP.SYNCS 0x989680 ;  /* 0x009896800000895d */ /* 0x004fea0003900000 */
[----:B------:R-:W2:Y:S02]  /*4470*/  @!P0 SYNCS.PHASECHK.TRANS64 P0, [R0+URZ], R2 ;  /* 0x00000002000085a7 */ /* 0x000ea400080010ff */
[----:B--2---:R-:W-:Y:S05]  /*4480*/  @P0 BRA `(.L_x_81) ;  /* 0x0000000000200947 */ /* 0x004fea0003800000 */
.L_x_82:
[----:B--2---:R2:W4:Y:S02]  /*4490*/  SYNCS.PHASECHK.TRANS64.TRYWAIT P0, [R0+URZ], R2 ;  /* 0x00000002000075a7 */ /* 0x00452400080011ff */
[----:B----4-:R-:W-:Y:S05]  /*44a0*/  @!P0 NANOSLEEP.SYNCS 0x989680 ;  /* 0x009896800000895d */ /* 0x010fea0003900000 */
[----:B------:R-:W4:Y:S02]  /*44b0*/  @!P0 SYNCS.PHASECHK.TRANS64 P0, [R0+URZ], R2 ;  /* 0x00000002000085a7 */ /* 0x000f2400080010ff */
[----:B----4-:R-:W-:Y:S05]  /*44c0*/  @!P0 BRA `(.L_x_82) ;  /* 0xfffffffc00f08947 */ /* 0x010fea000383ffff */
[----:B------:R-:W-:Y:S05]  /*44d0*/  BRA `(.L_x_81) ;  /* 0x00000000000c7947 */ /* 0x000fea0003800000 */
.L_x_77:
[----:B------:R-:W-:-:S04]  /*44e0*/  UIADD3 UR4, UPT, UPT, UR41, 0x110, URZ ;  /* 0x0000011029047890 */ /* 0x000fc8000fffe0ff */
[----:B------:R-:W-:-:S09]  /*44f0*/  UPRMT UR4, UR69, 0x654, UR4 ;  /* 0x0000065445047896 */ /* 0x000fd20008000004 */
[----:B------:R-:W-:Y:S03]  /*4500*/  SYNCS.ARRIVE.TRANS64.RED.A1T0 RZ, [UR4], RZ ;  /* 0x000000ffffff79a7 */ /* 0x000fe60008100404 */
.L_x_81:
[----:B-12---:R-:W-:Y:S01]  /*4510*/  SHF.L.U32 R2, RZ, 0x1f, RZ ;  /* 0x0000001fff027819 */ /* 0x006fe200000006ff */
[----:B------:R-:W-:Y:S01]  /*4520*/  UIADD3 UR4, UPT, UPT, UR41, 0x110, URZ ;  /* 0x0000011029047890 */ /* 0x000fe2000fffe0ff */
[----:B------:R-:W-:Y:S02]  /*4530*/  PLOP3.LUT P0, PT, PT, PT, UP1, 0x80, 0x8 ;  /* 0x000000000008781c */ /* 0x000fe40003f0f018 */
[----:B------:R-:W1:Y:S02]  /*4540*/  SYNCS.PHASECHK.TRANS64.TRYWAIT P1, [UR41+0x110], R2 ;  /* 0x00011002ff0075a7 */ /* 0x000e640008021129 */
[----:B-1----:R-:W-:Y:S09]  /*4550*/  @!P1 BRA `(.L_x_83) ;  /* 0x0000008000209947 */ /* 0x002ff20003800000 */
.L_x_216:
[----:B------:R-:W-:Y:S01]  /*4560*/  @!UP1 UPRMT UR4, UR69, 0x654, UR4 ;  /* 0x0000065445049896 */ /* 0x000fe20008000004 */
[----:B------:R-:W-:Y:S01]  /*4570*/  UMOV UR5, 0xffff ;  /* 0x0000ffff00057882 */ /* 0x000fe20000000000 */
[----:B------:R-:W-:-:S07]  /*4580*/  UMOV UR6, 0x1 ;  /* 0x0000000100067882 */ /* 0x000fce0000000000 */
[----:B------:R-:W-:Y:S01]  /*4590*/  @!P0 SYNCS.ARRIVE.TRANS64.RED.A1T0 RZ, [UR4], RZ ;  /* 0x000000ffffff89a7 */ /* 0x000fe20008100404 */
[----:B------:R-:W-:Y:S01]  /*45a0*/  NOP ;  /* 0x0000000000007918 */ /* 0x000fe20000000000 */
[----:B-1----:R-:W1:Y:S01]  /*45b0*/  LDS R0, [UR8+0x14] ;  /* 0x00001408ff007984 */ /* 0x002e620008000800 */
[----:B------:R-:W-:-:S04]  /*45c0*/  ULOP3.LUT UR4, UR67, 0xffff, URZ, 0xc0, !UPT ;  /* 0x0000ffff43047892 */ /* 0x000fc8000f8ec0ff */
[----:B------:R-:W-:-:S04]  /*45d0*/  USHF.R.U32.HI UR4, URZ, 0x5, UR4 ;  /* 0x00000005ff047899 */ /* 0x000fc80008011604 */
[----:B------:R-:W-:Y:S02]  /*45e0*/  USHF.L.U32 UR5, UR5, UR4, URZ ;  /* 0x0000000405057299 */ /* 0x000fe400080006ff */
[----:B------:R-:W-:-:S04]  /*45f0*/  USHF.L.U32 UR4, UR6, UR4, URZ ;  /* 0x0000000406047299 */ /* 0x000fc800080006ff */
[----:B-1----:R-:W-:-:S04]  /*4600*/  LOP3.LUT R0, R0, UR5, RZ, 0xc0, !PT ;  /* 0x0000000500007c12 */ /* 0x002fc8000f8ec0ff */
[----:B------:R-:W-:-:S13]  /*4610*/  ISETP.NE.AND P0, PT, R0, UR5, PT ;  /* 0x0000000500007c0c */ /* 0x000fda000bf05270 */
[----:B------:R-:W-:Y:S05]  /*4620*/  @P0 BRA `(.L_x_84) ;  /* 0x0000000000580947 */ /* 0x000fea0003800000 */
[----:B------:R-:W1:Y:S02]  /*4630*/  LDS R0, [UR8+0x18] ;  /* 0x00001808ff007984 */ /* 0x000e640008000800 */
[----:B-1----:R-:W-:-:S04]  /*4640*/  LOP3.LUT R0, R0, UR4, RZ, 0xc0, !PT ;  /* 0x0000000400007c12 */ /* 0x002fc8000f8ec0ff */
[----:B------:R-:W-:-:S13]  /*4650*/  ISETP.NE.AND P0, PT, R0, UR4, PT ;  /* 0x0000000400007c0c */ /* 0x000fda000bf05270 */
[----:B------:R-:W-:Y:S05]  /*4660*/  @P0 BRA `(.L_x_85) ;  /* 0x00000000003c0947 */ /* 0x000fea0003800000 */
[----:B------:R-:W1:Y:S01]  /*4670*/  S2R R2, SR_LANEID ;  /* 0x0000000000027919 */ /* 0x000e620000000000 */
[----:B------:R-:W-:-:S06]  /*4680*/  ULOP3.LUT UR5, URZ, UR5, URZ, 0x33, !UPT ;  /* 0x00000005ff057292 */ /* 0x000fcc000f8e33ff */
[----:B------:R-:W-:-:S04]  /*4690*/  IMAD.U32 R0, RZ, RZ, UR5 ;  /* 0x00000005ff007e24 */ /* 0x000fc8000f8e00ff */
[----:B------:R2:W4:Y:S02]  /*46a0*/  REDUX UR7, R0 ;  /* 0x00000000000773c4 */ /* 0x0005240000000000 */
[----:B------:R1:W-:Y:S01]  /*46b0*/  UTCATOMSWS.AND URZ, UR5 ;  /* 0x0000000500ff79e3 */ /* 0x0003e20008000000 */
[----:B--2---:R-:W-:Y:S01]  /*46c0*/  LOP3.LUT R0, RZ, UR4, RZ, 0x33, !PT ;  /* 0x00000004ff007c12 */ /* 0x004fe2000f8e33ff */
[----:B------:R-:W-:Y:S02]  /*46d0*/  VOTEU.ANY UR4, UPT, PT ;  /* 0x0000000000047886 */ /* 0x000fe400038e0100 */
[----:B------:R-:W-:Y:S02]  /*46e0*/  UFLO.U32 UR4, UR4 ;  /* 0x00000004000472bd */ /* 0x000fe400080e0000 */
[----:B------:R-:W2:Y:S04]  /*46f0*/  REDUX UR6, R0 ;  /* 0x00000000000673c4 */ /* 0x000ea80000000000 */
[----:B-1----:R-:W-:-:S02]  /*4700*/  ISETP.EQ.U32.AND P0, PT, R2, UR4, PT ;  /* 0x0000000402007c0c */ /* 0x002fc4000bf02070 */
[----:B----4-:R-:W-:-:S11]  /*4710*/  MOV R2, UR7 ;  /* 0x0000000700027c02 */ /* 0x010fd60008000f00 */
[----:B------:R1:W-:Y:S01]  /*4720*/  @P0 ATOMS.AND RZ, [UR8+0x14], R2 ;  /* 0x00001402ffff098c */ /* 0x0003e2000a800008 */
[----:B--2---:R-:W-:-:S05]  /*4730*/  IMAD.U32 R0, RZ, RZ, UR6 ;  /* 0x00000006ff007e24 */ /* 0x004fca000f8e00ff */
[----:B------:R1:W-:Y:S01]  /*4740*/  @P0 ATOMS.AND RZ, [UR8+0x18], R0 ;  /* 0x00001800ffff098c */ /* 0x0003e2000a800008 */
[----:B------:R-:W-:Y:S05]  /*4750*/  BRA `(.L_x_86) ;  /* 0x0000000000147947 */ /* 0x000fea0003800000 */
.L_x_85:
[----:B------:R-:W-:Y:S02]  /*4760*/  MOV R2, 0x4780 ;  /* 0x0000478000027802 */ /* 0x000fe40000000f00 */
[----:B---3-5:R-:W-:Y:S05]  /*4770*/  CALL.REL.NOINC `($__internal_0_$__cuda_sm10x_tcgen05_guardrail_trap_col_being_dealloced_not_returned_by_alloc) ;  /* 0x0000008400b07944 */ /* 0x028fea0003c00000 */
[----:B------:R-:W-:Y:S05]  /*4780*/  BRA `(.L_x_86) ;  /* 0x0000000000087947 */ /* 0x000fea0003800000 */
.L_x_84:
[----:B------:R-:W-:Y:S02]  /*4790*/  MOV R2, 0x47b0 ;  /* 0x000047b000027802 */ /* 0x000fe40000000f00 */
[----:B---3-5:R-:W-:Y:S05]  /*47a0*/  CALL.REL.NOINC `($__internal_2_$__cuda_sm10x_tcgen05_guardrail_trap_unallocated_columns_being_dealloced) ;  /* 0x0000008400bc7944 */ /* 0x028fea0003c00000 */
.L_x_86:
[----:B------:R-:W-:Y:S01]  /*47b0*/  NOP ;  /* 0x0000000000007918 */ /* 0x000fe20000000000 */
[----:B------:R-:W-:Y:S05]  /*47c0*/  EXIT ;  /* 0x000000000000794d */ /* 0x000fea0003800000 */
.L_x_57:
[----:B------:R-:W-:-:S09]  /*47d0*/  UISETP.NE.OR UP0, UPT, UR18, 0x3, !UP3 ;  /* 0x000000031200788c */ /* 0x000fd2000df05670 */
[----:B------:R-:W-:Y:S05]  /*47e0*/  BRA.U UP0, `(.L_x_87) ;  /* 0x0000001500c47547 */ /* 0x000fea000b800000 */
[----:B------:R-:W1:Y:S01]  /*47f0*/  LDCU UR37, c[0x0][0x370] ;  /* 0x00006e00ff2577ac */ /* 0x000e620008000800 */
[----:B------:R-:W2:Y:S01]  /*4800*/  LDC.64 R16, c[0x0][0x348] ;  /* 0x0000d200ff107b82 */ /* 0x000ea20000000a00 */
[----:B------:R-:W-:Y:S01]  /*4810*/  HFMA2 R14, -RZ, RZ, 0, 0 ;  /* 0x00000000ff0e7431 */ /* 0x000fe200000001ff */
[----:B------:R-:W-:Y:S01]  /*4820*/  MOV R13, RZ ;  /* 0x000000ff000d7202 */ /* 0x000fe20000000f00 */
[----:B------:R-:W1:Y:S01]  /*4830*/  LDCU.128 UR48, c[0x0][0xb10] ;  /* 0x00016200ff3077ac */ /* 0x000e620008000c00 */
[----:B------:R-:W-:Y:S01]  /*4840*/  HFMA2 R7, -RZ, RZ, 0, 0.0078125 ;  /* 0x00002000ff077431 */ /* 0x000fe200000001ff */
[----:B------:R-:W3:Y:S03]  /*4850*/  LDCU UR31, c[0x0][0x374] ;  /* 0x00006e80ff1f77ac */ /* 0x000ee60008000800 */
[----:B------:R-:W4:Y:S01]  /*4860*/  LDC.64 R2, c[0x0][0x888] ;  /* 0x00022200ff027b82 */ /* 0x000f220000000a00 */
[----:B------:R-:W3:Y:S01]  /*4870*/  LDCU UR15, c[0x0][0xb0c] ;  /* 0x00016180ff0f77ac */ /* 0x000ee20008000800 */
[----:B------:R-:W2:Y:S06]  /*4880*/  LDCU UR46, c[0x0][0xb20] ;  /* 0x00016400ff2e77ac */ /* 0x000eac0008000800 */
[----:B------:R-:W4:Y:S01]  /*4890*/  LDC.64 R4, c[0x0][0x890] ;  /* 0x00022400ff047b82 */ /* 0x000f220000000a00 */
[----:B------:R-:W2:Y:S01]  /*48a0*/  LDCU UR4, c[0x0][0xb30] ;  /* 0x00016600ff0477ac */ /* 0x000ea20008000800 */
[----:B-1----:R-:W-:-:S02]  /*48b0*/  UIMAD.WIDE.U32 UR6, UR37, UR48, URZ ;  /* 0x00000030250672a5 */ /* 0x002fc4000f8e00ff */
[----:B---3--:R-:W-:Y:S01]  /*48c0*/  UIMAD.WIDE.U32 UR8, UR31, UR51, URZ ;  /* 0x000000331f0872a5 */ /* 0x008fe2000f8e00ff */
[----:B------:R-:W-:Y:S01]  /*48d0*/  UMOV UR21, 0x400 ;  /* 0x0000040000157882 */ /* 0x000fe20000000000 */
[----:B------:R-:W-:Y:S02]  /*48e0*/  UPLOP3.LUT UP1, UPT, UPT, UPT, UPT, 0x40, 0x4 ;  /* 0x000000000004789c */ /* 0x000fe40003f2e870 */
[----:B------:R-:W-:Y:S01]  /*48f0*/  ULEA UR21, UR52, UR21, 0x18 ;  /* 0x0000001534157291 */ /* 0x000fe2000f8ec0ff */
[----:B------:R-:W-:Y:S02]  /*4900*/  UMOV UR6, UR7 ;  /* 0x0000000700067c82 */ /* 0x000fe40008000000 */
[----:B------:R-:W-:Y:S01]  /*4910*/  UMOV UR38, UR9 ;  /* 0x0000000900267c82 */ /* 0x000fe20008000000 */
[----:B------:R-:W-:Y:S02]  /*4920*/  UISETP.GE.AND UP0, UPT, UR45, 0x1, UPT ;  /* 0x000000012d00788c */ /* 0x000fe4000bf06270 */
[----:B------:R-:W-:Y:S01]  /*4930*/  UISETP.NE.AND UP4, UPT, UR45, 0x1, UPT ;  /* 0x000000012d00788c */ /* 0x000fe2000bf85270 */
[----:B------:R-:W1:Y:S01]  /*4940*/  LDCU.64 UR22, c[0x0][0xb28] ;  /* 0x00016500ff1677ac */ /* 0x000e620008000a00 */
[----:B------:R-:W-:-:S02]  /*4950*/  UISETP.NE.AND UP6, UPT, UR15, 0x1, UPT ;  /* 0x000000010f00788c */ /* 0x000fc4000bfc5270 */
[----:B------:R-:W-:Y:S02]  /*4960*/  UISETP.NE.AND UP5, UPT, UR50, 0x1, UPT ;  /* 0x000000013200788c */ /* 0x000fe4000bfa5270 */
[----:B------:R-:W-:Y:S02]  /*4970*/  UIADD3 UR41, UPT, UPT, UR21, 0x40, URZ ;  /* 0x0000004015297890 */ /* 0x000fe4000fffe0ff */
[----:B------:R-:W-:Y:S02]  /*4980*/  UIADD3 UR33, UPT, UPT, UR21, 0x48, URZ ;  /* 0x0000004815217890 */ /* 0x000fe4000fffe0ff */
[----:B------:R-:W-:Y:S02]  /*4990*/  UIADD3 UR25, UPT, UPT, UR21, 0x50, URZ ;  /* 0x0000005015197890 */ /* 0x000fe4000fffe0ff */
[----:B------:R-:W-:Y:S02]  /*49a0*/  UIADD3 UR17, UPT, UPT, UR21, 0x58, URZ ;  /* 0x0000005815117890 */ /* 0x000fe4000fffe0ff */
[----:B------:R-:W-:-:S02]  /*49b0*/  USHF.R.U32.HI UR39, URZ, UR49, UR6 ;  /* 0x00000031ff277299 */ /* 0x000fc40008011606 */
[----:B--2---:R-:W-:Y:S02]  /*49c0*/  USHF.R.U32.HI UR38, URZ, UR46, UR38 ;  /* 0x0000002eff267299 */ /* 0x004fe40008011626 */
[----:B------:R-:W-:-:S11]  /*49d0*/  UISETP.NE.AND UP3, UPT, UR4, 0x1, UPT ;  /* 0x000000010400788c */ /* 0x000fd6000bf65270 */
.L_x_102:
[C---:B------:R-:W-:Y:S02]  /*49e0*/  LEA R12, R14.reuse, UR21, 0x3 ;  /* 0x000000150e0c7c11 */ /* 0x040fe4000f8e18ff */
[----:B------:R-:W-:Y:S02]  /*49f0*/  SHF.L.U32 R0, R13, 0x1f, RZ ;  /* 0x0000001f0d007819 */ /* 0x000fe400000006ff */
[----:B------:R-:W-:Y:S02]  /*4a00*/  LEA R8, R14, UR21, 0x4 ;  /* 0x000000150e087c11 */ /* 0x000fe4000f8e20ff */
[----:B--2---:R-:W2:Y:S02]  /*4a10*/  SYNCS.PHASECHK.TRANS64.TRYWAIT P0, [R12+URZ+0x90], R0 ;  /* 0x000090000c0075a7 */ /* 0x004ea400080011ff */
[----:B--2---:R-:W-:Y:S05]  /*4a20*/  @!P0 BRA `(.L_x_88) ;  /* 0x0000007c00048947 */ /* 0x004fea0003800000 */
.L_x_217:
[----:B------:R-:W3:Y:S01]  /*4a30*/  LDS.128 R8, [R8+0x120] ;  /* 0x0001200008087984 */ /* 0x000ee20000000c00 */
[----:B------:R-:W-:Y:S01]  /*4a40*/  UISETP.GE.AND UP0, UPT, UR45, 0x1, UPT ;  /* 0x000000012d00788c */ /* 0x000fe2000bf06270 */
[----:B------:R-:W-:Y:S01]  /*4a50*/  @!PT LDS RZ, [RZ] ;  /* 0x00000000fffff984 */ /* 0x000fe20000000800 */
[----:B------:R-:W-:Y:S01]  /*4a60*/  @!PT LDS RZ, [RZ] ;  /* 0x00000000fffff984 */ /* 0x000fe20000000800 */
[----:B------:R-:W-:Y:S01]  /*4a70*/  @!PT LDS RZ, [RZ] ;  /* 0x00000000fffff984 */ /* 0x000fe20000000800 */
[----:B------:R-:W-:Y:S01]  /*4a80*/  @!PT LDS RZ, [RZ] ;  /* 0x00000000fffff984 */ /* 0x000fe20000000800 */
[----:B------:R1:W-:Y:S06]  /*4a90*/  MEMBAR.ALL.CTA ;  /* 0x0000000000007992 */ /* 0x0003ec0000008000 */
[----:B-1----:R-:W1:Y:S01]  /*4aa0*/  FENCE.VIEW.ASYNC.S ;  /* 0x00000000000073c6 */ /* 0x002e620000000000 */
[----:B---3--:R-:W-:Y:S11]  /*4ab0*/  LOP3.LUT P0, RZ, R10, 0x1, RZ, 0xc0, !PT ;  /* 0x000000010aff7812 */ /* 0x008ff6000780c0ff */
[----:B------:R-:W-:Y:S02]  /*4ac0*/  @!UPT UIADD3 URZ, UPT, UPT, URZ, URZ, URZ ;  /* 0x000000fffffff290 */ /* 0x000fe4000fffe0ff */
[----:B-1----:R-:W-:Y:S01]  /*4ad0*/  VOTEU.ANY UP2, P0 ;  /* 0x0000000000ff7886 */ /* 0x002fe20000040100 */
[----:B------:R-:W-:Y:S11]  /*4ae0*/  PLOP3.LUT P0, PT, PT, PT, UP2, 0x80, 0x8 ;  /* 0x000000000008781c */ /* 0x000ff60003f0f028 */
[----:B------:R-:W-:Y:S02]  /*4af0*/  @!UPT UIADD3 URZ, UPT, UPT, URZ, URZ, URZ ;  /* 0x000000fffffff290 */ /* 0x000fe4000fffe0ff */
[----:B--2---:R-:W-:Y:S02]  /*4b00*/  @P0 SHF.R.U32.HI R0, RZ, 0x10, R9 ;  /* 0x00000010ff000819 */ /* 0x004fe40000011609 */
[----:B------:R-:W-:Y:S02]  /*4b10*/  @P0 MOV R6, R8 ;  /* 0x0000000800060202 */ /* 0x000fe40000000f00 */
[----:B------:R-:W-:Y:S01]  /*4b20*/  @P0 R2UR UR4, R0 ;  /* 0x00000000000402ca */ /* 0x000fe200000e0000 */
[----:B------:R-:W-:Y:S01]  /*4b30*/  VIADD R0, R12, 0xa0 ;  /* 0x000000a00c007836 */ /* 0x000fe20000000000 */
[----:B------:R-:W-:Y:S02]  /*4b40*/  @P0 LOP3.LUT R8, R9, 0xffff, RZ, 0xc0, !PT ;  /* 0x0000ffff09080812 */ /* 0x000fe400078ec0ff */
[----:B------:R-:W-:Y:S02]  /*4b50*/  @P0 R2UR UR6, R6 ;  /* 0x00000000060602ca */ /* 0x000fe400000e0000 */
[----:B------:R-:W-:Y:S02]  /*4b60*/  PRMT R0, RZ, 0x654, R0 ;  /* 0x00000654ff007816 */ /* 0x000fe40000000000 */
[----:B------:R-:W-:Y:S02]  /*4b70*/  @P0 R2UR UR5, R8 ;  /* 0x00000000080502ca */ /* 0x000fe400000e0000 */
[----:B------:R1:W-:Y:S03]  /*4b80*/  SYNCS.ARRIVE.TRANS64.RED.A1T0 RZ, [R0+URZ], RZ ;  /* 0x000000ff00ff79a7 */ /* 0x0003e600081004ff */
[----:B------:R-:W-:Y:S04]  /*4b90*/  @UP2 UMOV UR30, UR4 ;  /* 0x00000004001e2c82 */ /* 0x000fe80008000000 */
[----:B------:R-:W-:Y:S04]  /*4ba0*/  @UP2 UMOV UR14, UR6 ;  /* 0x00000006000e2c82 */ /* 0x000fe80008000000 */
[----:B------:R-:W-:Y:S01]  /*4bb0*/  @UP2 UMOV UR13, UR5 ;  /* 0x00000005000d2c82 */ /* 0x000fe20008000000 */
[----:B------:R-:W-:Y:S05]  /*4bc0*/  BRA.U !UP0, `(.L_x_89) ;  /* 0x0000000108a47547 */ /* 0x000fea000b800000 */
[----:B------:R-:W-:Y:S02]  /*4bd0*/  UIMAD.WIDE.U32 UR18, UR13, UR51, URZ ;  /* 0x000000330d1272a5 */ /* 0x000fe4000f8e00ff */
[----:B------:R-:W-:Y:S02]  /*4be0*/  UIMAD.WIDE.U32 UR26, UR14, UR48, URZ ;  /* 0x000000300e1a72a5 */ /* 0x000fe4000f8e00ff */
[----:B------:R-:W-:Y:S02]  /*4bf0*/  USEL UR4, UR31, UR38, !UP5 ;  /* 0x000000261f047287 */ /* 0x000fe4000e800000 */
[----:B------:R-:W-:Y:S02]  /*4c00*/  USEL UR7, UR37, UR39, !UP6 ;  /* 0x0000002725077287 */ /* 0x000fe4000f000000 */
[----:B------:R-:W-:Y:S02]  /*4c10*/  UIMAD.WIDE.U32 UR8, UR4, UR22, URZ ;  /* 0x00000016040872a5 */ /* 0x000fe4000f8e00ff */
[----:B------:R-:W-:Y:S01]  /*4c20*/  UIMAD.WIDE.U32 UR10, UR7, UR22, URZ ;  /* 0x00000016070a72a5 */ /* 0x000fe2000f8e00ff */
[----:B------:R-:W-:Y:S02]  /*4c30*/  UMOV UR5, UR19 ;  /* 0x0000001300057c82 */ /* 0x000fe40008000000 */
[----:B------:R-:W-:Y:S03]  /*4c40*/  USHF.R.U32.HI UR6, URZ, UR46, UR5 ;  /* 0x0000002eff067299 */ /* 0x000fe60008011605 */
[----:B------:R-:W-:Y:S01]  /*4c50*/  UMOV UR5, UR27 ;  /* 0x0000001b00057c82 */ /* 0x000fe20008000000 */
[----:B------:R-:W-:Y:S02]  /*4c60*/  USEL UR6, UR13, UR6, !UP5 ;  /* 0x000000060d067287 */ /* 0x000fe4000e800000 */
[----:B------:R-:W-:Y:S03]  /*4c70*/  USHF.R.U32.HI UR12, URZ, UR49, UR5 ;  /* 0x00000031ff0c7299 */ /* 0x000fe60008011605 */
[----:B------:R-:W-:Y:S02]  /*4c80*/  UMOV UR5, UR9 ;  /* 0x0000000900057c82 */ /* 0x000fe40008000000 */
[----:B------:R-:W-:Y:S03]  /*4c90*/  @UP4 USHF.R.U32.HI UR4, URZ, UR23, UR5 ;  /* 0x00000017ff044299 */ /* 0x000fe60008011605 */
[----:B------:R-:W-:Y:S01]  /*4ca0*/  UMOV UR5, UR11 ;  /* 0x0000000b00057c82 */ /* 0x000fe20008000000 */
[----:B------:R-:W-:Y:S02]  /*4cb0*/  UIMAD UR4, UR45, UR4, URZ ;  /* 0x000000042d0472a4 */ /* 0x000fe4000f8e02ff */
[----:B------:R-:W-:Y:S02]  /*4cc0*/  @UP4 USHF.R.U32.HI UR7, URZ, UR23, UR5 ;  /* 0x00000017ff074299 */ /* 0x000fe40008011605 */
[----:B------:R-:W-:Y:S02]  /*4cd0*/  UIMAD.WIDE.U32 UR10, UR6, UR22, URZ ;  /* 0x00000016060a72a5 */ /* 0x000fe4000f8e00ff */
[----:B------:R-:W-:Y:S02]  /*4ce0*/  USEL UR5, UR14, UR12, !UP6 ;  /* 0x0000000c0e057287 */ /* 0x000fe4000f000000 */
[----:B------:R-:W-:Y:S02]  /*4cf0*/  UIMAD UR8, UR45, UR7, URZ ;  /* 0x000000072d0872a4 */ /* 0x000fe4000f8e02ff */
[----:B------:R-:W-:Y:S03]  /*4d00*/  UISETP.GE.AND UP0, UPT, UR6, UR4, UPT ;  /* 0x000000040600728c */ /* 0x000fe6000bf06270 */
[----:B------:R-:W-:Y:S01]  /*4d10*/  UMOV UR4, UR11 ;  /* 0x0000000b00047c82 */ /* 0x000fe20008000000 */
[----:B------:R-:W-:Y:S02]  /*4d20*/  UISETP.GE.OR UP0, UPT, UR5, UR8, UP0 ;  /* 0x000000080500728c */ /* 0x000fe40008706670 */
[----:B------:R-:W-:Y:S02]  /*4d30*/  USHF.R.U32.HI UR4, URZ, UR23, UR4 ;  /* 0x00000017ff047299 */ /* 0x000fe40008011604 */
[----:B------:R-:W-:Y:S02]  /*4d40*/  UIMAD.WIDE.U32 UR8, UR5, UR22, URZ ;  /* 0x00000016050872a5 */ /* 0x000fe4000f8e00ff */
[----:B------:R-:W-:Y:S04]  /*4d50*/  USEL UR10, UR6, UR4, !UP4 ;  /* 0x00000004060a7287 */ /* 0x000fe8000e000000 */
[----:B------:R-:W-:Y:S01]  /*4d60*/  UIADD3 UR11, UPT, UPT, -UR10, URZ, URZ ;  /* 0x000000ff0a0b7290 */ /* 0x000fe2000fffe1ff */
[----:B------:R-:W-:Y:S02]  /*4d70*/  @!UP0 UMOV UR4, UR9 ;  /* 0x0000000900048c82 */ /* 0x000fe40008000000 */
[----:B------:R-:W-:Y:S02]  /*4d80*/  @!UP0 USHF.R.U32.HI UR4, URZ, UR23, UR4 ;  /* 0x00000017ff048299 */ /* 0x000fe40008011604 */
[----:B------:R-:W-:Y:S02]  /*4d90*/  UIMAD UR8, UR45, UR11, UR6 ;  /* 0x0000000b2d0872a4 */ /* 0x000fe4000f8e0206 */
[----:B------:R-:W-:Y:S04]  /*4da0*/  @!UP0 USEL UR4, UR5, UR4, !UP4 ;  /* 0x0000000405048287 */ /* 0x000fe8000e000000 */
[----:B------:R-:W-:Y:S02]  /*4db0*/  @!UP0 UIMAD UR7, UR7, UR8, UR4 ;  /* 0x00000008070782a4 */ /* 0x000fe4000f8e0204 */
[----:B------:R-:W-:Y:S02]  /*4dc0*/  @!UP0 UIADD3 UR9, UPT, UPT, UR10, -UR4, URZ ;  /* 0x800000040a098290 */ /* 0x000fe4000fffe0ff */
[----:B------:R-:W-:Y:S02]  /*4dd0*/  UIADD3 UR8, UPT, UPT, -UR6, URZ, URZ ;  /* 0x000000ff06087290 */ /* 0x000fe4000fffe1ff */
[----:B------:R-:W-:Y:S02]  /*4de0*/  UIADD3 UR4, UPT, UPT, -UR5, URZ, URZ ;  /* 0x000000ff05047290 */ /* 0x000fe4000fffe1ff */
[----:B------:R-:W-:Y:S03]  /*4df0*/  @!UP0 UIMAD UR6, UR9, UR45, UR5 ;  /* 0x0000002d090682a4 */ /* 0x000fe6000f8e0205 */
[----:B------:R-:W-:Y:S01]  /*4e00*/  @!UP0 UMOV UR5, UR7 ;  /* 0x0000000700058c82 */ /* 0x000fe20008000000 */
[----:B------:R-:W-:Y:S02]  /*4e10*/  UIMAD UR7, UR15, UR4, UR14 ;  /* 0x000000040f0772a4 */ /* 0x000fe4000f8e020e */
[----:B------:R-:W-:Y:S02]  /*4e20*/  UIMAD UR4, UR50, UR8, UR13 ;  /* 0x00000008320472a4 */ /* 0x000fe4000f8e020d */
[----:B------:R-:W-:Y:S02]  /*4e30*/  UIMAD UR14, UR5, UR15, UR7 ;  /* 0x0000000f050e72a4 */ /* 0x000fe4000f8e0207 */
[----:B------:R-:W-:Y:S11]  /*4e40*/  UIMAD UR13, UR6, UR50, UR4 ;  /* 0x00000032060d72a4 */ /* 0x000ff6000f8e0204 */
[----:B------:R-:W-:Y:S01]  /*4e50*/  @!UPT UIADD3 URZ, UPT, UPT, URZ, URZ, URZ ;  /* 0x000000fffffff290 */ /* 0x000fe2000fffe0ff */
.L_x_89:
[----:B------:R-:W2:Y:S01]  /*4e60*/  @!UP3 LDCU.128 UR8, c[0x0][0xb10] ;  /* 0x00016200ff08b7ac */ /* 0x000ea20008000c00 */
[----:B------:R-:W-:Y:S01]  /*4e70*/  IMAD.MOV.U32 R10, RZ, RZ, 0x1 ;  /* 0x00000001ff0a7424 */ /* 0x000fe200078e00ff */
[C---:B----4-:R-:W-:Y:S02]  /*4e80*/  ISETP.NE.U32.AND P1, PT, R4.reuse, RZ, PT ;  /* 0x000000ff0400720c */ /* 0x050fe40003f25070 */
[----:B------:R-:W-:Y:S02]  /*4e90*/  ISETP.NE.U32.AND P0, PT, R4, RZ, PT ;  /* 0x000000ff0400720c */ /* 0x000fe40003f05070 */
[C---:B------:R-:W-:Y:S01]  /*4ea0*/  ISETP.NE.AND.EX P1, PT, R5.reuse, RZ, PT, P1 ;  /* 0x000000ff0500720c */ /* 0x040fe20003f25310 */
[----:B------:R-:W3:Y:S01]  /*4eb0*/  @!UP3 LDCU UR5, c[0x0][0xb0c] ;  /* 0x00016180ff05b7ac */ /* 0x000ee20008000800 */
[----:B------:R-:W-:Y:S02]  /*4ec0*/  ISETP.NE.AND.EX P0, PT, R5, RZ, PT, P0 ;  /* 0x000000ff0500720c */ /* 0x000fe40003f05300 */
[----:B------:R-:W-:Y:S01]  /*4ed0*/  SHF.L.U32 R10, R10, 0x1f, RZ ;  /* 0x0000001f0a0a7819 */ /* 0x000fe200000006ff */
[----:B------:R-:W-:Y:S02]  /*4ee0*/  USHF.L.U32 UR43, UR16, 0x7, URZ ;  /* 0x00000007102b7899 */ /* 0x000fe400080006ff */
[----:B------:R-:W-:Y:S02]  /*4ef0*/  USHF.L.U32 UR42, UR20, 0x7, URZ ;  /* 0x00000007142a7899 */ /* 0x000fe400080006ff */
[----:B--2---:R-:W-:Y:S07]  /*4f00*/  UIMAD.WIDE.U32 UR6, UR14, UR8, URZ ;  /* 0x000000080e0672a5 */ /* 0x004fee000f8e00ff */
[----:B------:R-:W-:Y:S01]  /*4f10*/  @!UP3 UMOV UR4, UR7 ;  /* 0x000000070004bc82 */ /* 0x000fe20008000000 */
[----:B---3--:R-:W-:Y:S02]  /*4f20*/  @!UP3 UISETP.NE.AND UP0, UPT, UR5, 0x1, UPT ;  /* 0x000000010500b88c */ /* 0x008fe4000bf05270 */
[----:B------:R-:W-:Y:S02]  /*4f30*/  @!UP3 USHF.R.U32.HI UR4, URZ, UR9, UR4 ;  /* 0x00000009ff04b299 */ /* 0x000fe40008011604 */
[----:B------:R-:W-:Y:S02]  /*4f40*/  UIMAD.WIDE.U32 UR6, UR13, UR11, URZ ;  /* 0x0000000b0d0672a5 */ /* 0x000fe4000f8e00ff */
[----:B------:R-:W-:Y:S02]  /*4f50*/  @!UP3 USEL UR8, UR14, UR4, !UP0 ;  /* 0x000000040e08b287 */ /* 0x000fe4000c000000 */
[----:B------:R-:W-:Y:S03]  /*4f60*/  @!UP3 UISETP.NE.AND UP0, UPT, UR10, 0x1, UPT ;  /* 0x000000010a00b88c */ /* 0x000fe6000bf05270 */
[----:B------:R-:W-:Y:S02]  /*4f70*/  @!UP3 UMOV UR6, UR7 ;  /* 0x000000070006bc82 */ /* 0x000fe40008000000 */
[----:B------:R-:W2:Y:S02]  /*4f80*/  @!UP3 LDCU UR4, c[0x0][0xb20] ;  /* 0x00016400ff04b7ac */ /* 0x000ea40008000800 */
[----:B--2---:R-:W-:Y:S04]  /*4f90*/  @!UP3 USHF.R.U32.HI UR6, URZ, UR4, UR6 ;  /* 0x00000004ff06b299 */ /* 0x004fe80008011606 */
[----:B------:R-:W-:Y:S04]  /*4fa0*/  @!UP3 USEL UR6, UR13, UR6, !UP0 ;  /* 0x000000060d06b287 */ /* 0x000fe8000c000000 */
[----:B------:R-:W-:Y:S02]  /*4fb0*/  @!UP3 UIADD3 UR4, UPT, UPT, -UR8, UR6, URZ ;  /* 0x000000060804b290 */ /* 0x000fe4000fffe1ff */
[----:B------:R-:W-:Y:S02]  /*4fc0*/  @!UP3 UIADD3 UR6, UPT, UPT, UR8, -UR6, URZ ;  /* 0x800000060806b290 */ /* 0x000fe4000fffe0ff */
[----:B------:R-:W-:Y:S02]  /*4fd0*/  @!UP3 UIMAD UR14, UR4, UR5, UR14 ;  /* 0x00000005040eb2a4 */ /* 0x000fe4000f8e020e */
[----:B------:R-:W-:Y:S01]  /*4fe0*/  @!UP3 UIMAD UR13, UR6, UR10, UR13 ;  /* 0x0000000a060db2a4 */ /* 0x000fe2000f8e020d */
[----:B------:R-:W-:Y:S11]  /*4ff0*/  BRA.U UP1, `(.L_x_90) ;  /* 0x0000000101107547 */ /* 0x000ff6000b800000 */
[----:B------:R-:W-:Y:S04]  /*5000*/  MOV R6, UR54 ;  /* 0x0000003600067c02 */ /* 0x000fe80008000f00 */
[----:B------:R-:W-:Y:S04]  /*5010*/  SHF.L.U32 R6, R6, 0x1f, RZ ;  /* 0x0000001f06067819 */ /* 0x000fe800000006ff */
[----:B------:R-:W2:Y:S02]  /*5020*/  SYNCS.PHASECHK.TRANS64.TRYWAIT P2, [UR21+0x88], R6 ;  /* 0x00008806ff0075a7 */ /* 0x000ea40008041115 */
[----:B--2---:R-:W-:Y:S05]  /*5030*/  @!P2 BRA `(.L_x_91) ;  /* 0x000000740094a947 */ /* 0x004fea0003800000 */
.L_x_90:
[----:B------:R-:W-:Y:S05]  /*5040*/  @!P1 BRA `(.L_x_92) ;  /* 0x0000000000309947 */ /* 0x000fea0003800000 */
[----:B------:R-:W-:Y:S01]  /*5050*/  ISETP.NE.U32.AND P1, PT, R2, RZ, PT ;  /* 0x000000ff0200720c */ /* 0x000fe20003f25070 */
[----:B------:R-:W2:Y:S01]  /*5060*/  LDCU.64 UR4, c[0x0][0x358] ;  /* 0x00006b00ff0477ac */ /* 0x000ea20008000a00 */
[----:B------:R-:W-:Y:S02]  /*5070*/  IMAD.MOV.U32 R52, RZ, RZ, 0x1 ;  /* 0x00000001ff347424 */ /* 0x000fe400078e00ff */
[----:B------:R-:W-:Y:S11]  /*5080*/  ISETP.NE.AND.EX P1, PT, R3, RZ, PT, P1 ;  /* 0x000000ff0300720c */ /* 0x000ff60003f25310 */
[----:B------:R-:W-:Y:S02]  /*5090*/  @!UPT UIADD3 URZ, UPT, UPT, URZ, URZ, URZ ;  /* 0x000000fffffff290 */ /* 0x000fe4000fffe0ff */
[----:B------:R-:W3:Y:S01]  /*50a0*/  @P1 LDC.64 R8, c[0x0][0x888] ;  /* 0x00022200ff081b82 */ /* 0x000ee20000000a00 */
[----:B-1----:R-:W-:Y:S04]  /*50b0*/  @P1 IMAD R0, R4, UR36, RZ ;  /* 0x0000002404001c24 */ /* 0x002fe8000f8e02ff */
[----:B---3--:R-:W-:Y:S04]  /*50c0*/  @P1 IMAD.WIDE R8, R0, 0x4, R8 ;  /* 0x0000000400081825 */ /* 0x008fe800078e0208 */
[----:B------:R-:W-:Y:S01]  /*50d0*/  HFMA2 R0, -RZ, RZ, 0, 5.9604644775390625e-08 ;  /* 0x00000001ff007431 */ /* 0x000fe200000001ff */
[----:B--2--5:R2:W5:Y:S04]  /*50e0*/  @P1 LDG.E R27, desc[UR4][R8.64] ;  /* 0x00000004081b1981 */ /* 0x024568000c1e1900 */
[----:B------:R-:W-:Y:S01]  /*50f0*/  @!P1 PRMT R52, R0, 0x7610, R52 ;  /* 0x0000761000349816 */ /* 0x000fe20000000034 */
[----:B--2---:R-:W3:Y:S06]  /*5100*/  @!P1 LDC R27, c[0x0][0x880] ;  /* 0x00022000ff1b9b82 */ /* 0x004eec0000000800 */
.L_x_92:
[----:B---3-5:R-:W-:Y:S01]  /*5110*/  @!P0 FSETP.EQ.AND P1, PT, R27, RZ, PT ;  /* 0x000000ff1b00820b */ /* 0x028fe20003f22000 */
[----:B------:R-:W-:Y:S01]  /*5120*/  @!UPT UIADD3 URZ, UPT, UPT, URZ, URZ, URZ ;  /* 0x000000fffffff290 */ /* 0x000fe2000fffe0ff */
[----:B------:R-:W-:Y:S11]  /*5130*/  @!P0 BRA `(.L_x_93) ;  /* 0x0000000000188947 */ /* 0x000ff60003800000 */
[----:B------:R-:W-:Y:S02]  /*5140*/  LOP3.LUT P0, RZ, R52, 0xff, RZ, 0xc0, !PT ;  /* 0x000000ff34ff7812 */ /* 0x000fe4000780c0ff */
[----:B------:R-:W-:Y:S04]  /*5150*/  ISETP.NE.U32.AND P1, PT, R2, RZ, PT ;  /* 0x000000ff0200720c */ /* 0x000fe80003f25070 */
[----:B------:R-:W-:Y:S04]  /*5160*/  ISETP.NE.AND.EX P1, PT, R3, RZ, PT, P1 ;  /* 0x000000ff0300720c */ /* 0x000fe80003f25310 */
[----:B------:R-:W-:Y:S03]  /*5170*/  PLOP3.LUT P1, PT, P1, PT, PT, 0x8, 0x80 ;  /* 0x000000000080781c */ /* 0x000fe60000f2e170 */
[----:B------:R-:W-:Y:S11]  /*5180*/  @P0 FSETP.EQ.AND P1, PT, R27, RZ, PT ;  /* 0x000000ff1b00020b */ /* 0x000ff60003f22000 */
[----:B------:R-:W-:Y:S02]  /*5190*/  @!UPT UIADD3 URZ, UPT, UPT, URZ, URZ, URZ ;  /* 0x000000fffffff290 */ /* 0x000fe4000fffe0ff */
.L_x_93:
[----:B------:R-:W2:Y:S01]  /*51a0*/  SYNCS.PHASECHK.TRANS64.TRYWAIT P2, [UR21+0x60], R10 ;  /* 0x0000600aff0075a7 */ /* 0x000ea20008041115 */
[----:B------:R-:W-:Y:S04]  /*51b0*/  ELECT P0, URZ, PT ;  /* 0x0000000000ff782f */ /* 0x000fe80003800000 */
[----:B------:R-:W-:Y:S11]  /*51c0*/  PLOP3.LUT P1, PT, P1, P0, PT, 0xf2, 0x2f ;  /* 0x00000000002f781c */ /* 0x000ff60000f21e72 */
[----:B------:R-:W-:Y:S02]  /*51d0*/  @!UPT UIADD3 URZ, UPT, UPT, URZ, URZ, URZ ;  /* 0x000000fffffff290 */ /* 0x000fe4000fffe0ff */
[----:B------:R-:W-:Y:S05]  /*51e0*/  @!P1 IADD3 R8, P0, PT, R16, 0x580, RZ ;  /* 0x0000058010089810 */ /* 0x000fea0007f1e0ff */
[----:B-1----:R-:W-:Y:S01]  /*51f0*/  @!P1 IMAD.X R6, RZ, RZ, R17, P0 ;  /* 0x000000ffff069224 */ /* 0x002fe200000e0611 */
[----:B--2---:R-:W-:Y:S07]  /*5200*/  @!P2 BRA `(.L_x_94) ;  /* 0x000000740038a947 */ /* 0x004fee0003800000 */
.L_x_220:
[----:B------:R-:W-:Y:S01]  /*5210*/  @!P1 R2UR UR5, R8 ;  /* 0x00000000080592ca */ /* 0x000fe200000e0000 */
[----:B------:R-:W-:Y:S01]  /*5220*/  VOTEU.ALL UP0, P1 ;  /* 0x0000000000ff7886 */ /* 0x000fe20000800000 */
[----:B------:R-:W-:Y:S01]  /*5230*/  @!P1 R2UR UR4, R6 ;  /* 0x00000000060492ca */ /* 0x000fe200000e0000 */
[----:B-1----:R-:W-:Y:S01]  /*5240*/  @!P1 IMAD.MOV.U32 R0, RZ, RZ, 0x2000 ;  /* 0x00002000ff009424 */ /* 0x002fe200078e00ff */
[----:B------:R-:W-:Y:S01]  /*5250*/  UMOV UR8, 0x0 ;  /* 0x0000000000087882 */ /* 0x000fe20000000000 */
[----:B------:R-:W-:Y:S01]  /*5260*/  UMOV UR9, 0x10000000 ;  /* 0x1000000000097882 */ /* 0x000fe20000000000 */
[----:B------:R-:W-:Y:S01]  /*5270*/  @!UP0 UIADD3 UR40, UPT, UPT, UR21, 0x200, URZ ;  /* 0x0000020015288890 */ /* 0x000fe2000fffe0ff */
[----:B------:R-:W-:Y:S01]  /*5280*/  VOTEU.ALL UP0, P1 ;  /* 0x0000000000ff7886 */ /* 0x000fe20000800000 */
[----:B------:R-:W-:Y:S01]  /*5290*/  UMOV UR44, UR36 ;  /* 0x00000024002c7c82 */ /* 0x000fe20008000000 */
[----:B------:R-:W-:Y:S04]  /*52a0*/  UPRMT UR6, UR52, 0x654, UR41 ;  /* 0x0000065434067896 */ /* 0x000fe80008000029 */
[----:B------:R-:W-:Y:S02]  /*52b0*/  IMAD.U32 R8, RZ, RZ, UR5 ;  /* 0x00000005ff087e24 */ /* 0x000fe4000f8e00ff */
[----:B------:R-:W-:Y:S03]  /*52c0*/  IMAD.U32 R9, RZ, RZ, UR4 ;  /* 0x00000004ff097e24 */ /* 0x000fe6000f8e00ff */
[----:B------:R-:W-:Y:S02]  /*52d0*/  @!P1 R2UR UR4, R8 ;  /* 0x00000000080492ca */ /* 0x000fe400000e0000 */
[----:B------:R-:W-:Y:S02]  /*52e0*/  @!P1 R2UR UR5, R9 ;  /* 0x00000000090592ca */ /* 0x000fe400000e0000 */
[----:B------:R-:W-:Y:S05]  /*52f0*/  @!P1 IADD3 R8, P0, PT, R16, 0x580, RZ ;  /* 0x0000058010089810 */ /* 0x000fea0007f1e0ff */
[----:B------:R-:W-:Y:S06]  /*5300*/  @!P1 IMAD.X R6, RZ, RZ, R17, P0 ;  /* 0x000000ffff069224 */ /* 0x000fec00000e0611 */
[----:B------:R1:W-:Y:S01]  /*5310*/  @!UP0 UTMALDG.3D [UR40], [UR4], desc[UR8] ;  /* 0x00000828040085b4 */ /* 0x0003e20008011000 */
[----:B------:R1:W-:Y:S01]  /*5320*/  @!P1 SYNCS.ARRIVE.TRANS64.RED.A0TR RZ, [UR21+0x40], R0 ;  /* 0x00004000ffff99a7 */ /* 0x0003e20008300415 */
[----:B------:R-:W-:Y:S01]  /*5330*/  SYNCS.ARRIVE.TRANS64.RED.A1T0 RZ, [UR6], RZ ;  /* 0x000000ffffff79a7 */ /* 0x000fe20008100406 */
[----:B------:R-:W2:Y:S02]  /*5340*/  SYNCS.PHASECHK.TRANS64.TRYWAIT P2, [UR21+0x68], R10 ;  /* 0x0000680aff0075a7 */ /* 0x000ea40008041115 */
[----:B-12---:R-:W-:Y:S05]  /*5350*/  @!P2 BRA `(.L_x_95) ;  /* 0x0000007000fca947 */ /* 0x006fea0003800000 */
.L_x_222:
[----:B------:R-:W-:Y:S01]  /*5360*/  @!P1 R2UR UR5, R8 ;  /* 0x00000000080592ca */ /* 0x000fe200000e0000 */
[----:B------:R-:W-:Y:S01]  /*5370*/  VOTEU.ALL UP0, P1 ;  /* 0x0000000000ff7886 */ /* 0x000fe20000800000 */
[----:B------:R-:W-:Y:S01]  /*5380*/  @!P1 R2UR UR4, R6 ;  /* 0x00000000060492ca */ /* 0x000fe200000e0000 */
[----:B-1----:R-:W-:Y:S01]  /*5390*/  @!P1 IMAD.MOV.U32 R0, RZ, RZ, 0x2000 ;  /* 0x00002000ff009424 */ /* 0x002fe200078e00ff */
[----:B------:R-:W-:Y:S01]  /*53a0*/  UMOV UR8, 0x0 ;  /* 0x0000000000087882 */ /* 0x000fe20000000000 */
[----:B------:R-:W-:Y:S01]  /*53b0*/  UMOV UR9, 0x10000000 ;  /* 0x1000000000097882 */ /* 0x000fe20000000000 */
[----:B------:R-:W-:Y:S02]  /*53c0*/  @!UP0 UIADD3 UR34, UPT, UPT, UR42, 0x10, URZ ;  /* 0x000000102a228890 */ /* 0x000fe4000fffe0ff */
[----:B------:R-:W-:Y:S01]  /*53d0*/  @!UP0 UIADD3 UR32, UPT, UPT, UR21, 0x2200, URZ ;  /* 0x0000220015208890 */ /* 0x000fe2000fffe0ff */
[----:B------:R-:W-:Y:S01]  /*53e0*/  VOTEU.ALL UP0, P1 ;  /* 0x0000000000ff7886 */ /* 0x000fe20000800000 */
[----:B------:R-:W-:Y:S01]  /*53f0*/  UMOV UR35, UR43 ;  /* 0x0000002b00237c82 */ /* 0x000fe20008000000 */
[----:B------:R-:W-:Y:S02]  /*5400*/  UPRMT UR7, UR52, 0x654, UR33 ;  /* 0x0000065434077896 */ /* 0x000fe40008000021 */
        /* <DEDUP_REMOVED lines=11> */
.L_x_224:
        /* <DEDUP_REMOVED lines=10> */
[----:B------:R-:W-:Y:S02]  /*5560*/  UMOV UR28, UR36 ;  /* 0x00000024001c7c82 */ /* 0x000fe40008000000 */
[----:B------:R-:W-:Y:S01]  /*5570*/  IMAD.U32 R8, RZ, RZ, UR5 ;  /* 0x00000005ff087e24 */ /* 0x000fe2000f8e00ff */
[----:B------:R-:W-:Y:S01]  /*5580*/  UPRMT UR29, UR52, 0x654, UR25 ;  /* 0x00000654341d7896 */ /* 0x000fe20008000019 */
        /* <DEDUP_REMOVED lines=10> */
.L_x_226:
        /* <DEDUP_REMOVED lines=16> */
[----:B------:R-:W-:Y:S02]  /*5730*/  SHF.L.U32 R9, RZ, 0x1f, RZ ;  /* 0x0000001fff097819 */ /* 0x000fe400000006ff */
[----:B------:R-:W-:Y:S05]  /*5740*/  @!P1 IADD3 R8, P0, PT, R16, 0x580, RZ ;  /* 0x0000058010089810 */ /* 0x000fea0007f1e0ff */
[----:B------:R-:W-:Y:S04]  /*5750*/  @!P1 IMAD.X R6, RZ, RZ, R17, P0 ;  /* 0x000000ffff069224 */ /* 0x000fe800000e0611 */
[----:B------:R1:W-:Y:S01]  /*5760*/  @!UP0 UTMALDG.3D [UR16], [UR4], desc[UR8] ;  /* 0x00000810040085b4 */ /* 0x0003e20008011000 */
[----:B------:R1:W-:Y:S01]  /*5770*/  @!P1 SYNCS.ARRIVE.TRANS64.RED.A0TR RZ, [UR21+0x58], R0 ;  /* 0x00005800ffff99a7 */ /* 0x0003e20008300415 */
[----:B------:R-:W-:Y:S01]  /*5780*/  SYNCS.ARRIVE.TRANS64.RED.A1T0 RZ, [UR24], RZ ;  /* 0x000000ffffff79a7 */ /* 0x000fe20008100418 */
[----:B------:R-:W2:Y:S02]  /*5790*/  SYNCS.PHASECHK.TRANS64.TRYWAIT P2, [UR21+0x60], R9 ;  /* 0x00006009ff0075a7 */ /* 0x000ea40008041115 */
[----:B-12---:R-:W-:Y:S05]  /*57a0*/  @!P2 BRA `(.L_x_98) ;  /* 0x000000700030a947 */ /* 0x006fea0003800000 */
.L_x_228:
[----:B------:R-:W-:Y:S01]  /*57b0*/  @!P1 R2UR UR5, R8 ;  /* 0x00000000080592ca */ /* 0x000fe200000e0000 */
[----:B------:R-:W-:Y:S01]  /*57c0*/  VOTEU.ALL UP0, P1 ;  /* 0x0000000000ff7886 */ /* 0x000fe20000800000 */
[----:B------:R-:W-:Y:S01]  /*57d0*/  @!P1 R2UR UR4, R6 ;  /* 0x00000000060492ca */ /* 0x000fe200000e0000 */
[----:B-1----:R-:W-:Y:S01]  /*57e0*/  @!P1 IMAD.MOV.U32 R0, RZ, RZ, 0x2000 ;  /* 0x00002000ff009424 */ /* 0x002fe200078e00ff */
[----:B------:R-:W-:Y:S01]  /*57f0*/  UMOV UR18, 0x0 ;  /* 0x0000000000127882 */ /* 0x000fe20000000000 */
[----:B------:R-:W-:Y:S01]  /*5800*/  UMOV UR19, 0x10000000 ;  /* 0x1000000000137882 */ /* 0x000fe20000000000 */
[----:B------:R-:W-:Y:S01]  /*5810*/  @!UP0 UIADD3 UR10, UPT, UPT, UR42, 0x40, URZ ;  /* 0x000000402a0a8890 */ /* 0x000fe2000fffe0ff */
[----:B------:R-:W-:Y:S01]  /*5820*/  @!P1 IADD3 R8, P0, PT, R16, 0x580, RZ ;  /* 0x0000058010089810 */ /* 0x000fe20007f1e0ff */
[----:B------:R-:W-:Y:S01]  /*5830*/  @!UP0 UIADD3 UR8, UPT, UPT, UR21, 0x200, URZ ;  /* 0x0000020015088890 */ /* 0x000fe2000fffe0ff */
[----:B------:R-:W-:Y:S01]  /*5840*/  VOTEU.ALL UP0, P1 ;  /* 0x0000000000ff7886 */ /* 0x000fe20000800000 */
[----:B------:R-:W-:Y:S01]  /*5850*/  UMOV UR9, UR41 ;  /* 0x0000002900097c82 */ /* 0x000fe20008000000 */
[----:B------:R-:W-:Y:S02]  /*5860*/  UMOV UR11, UR43 ;  /* 0x0000002b000b7c82 */ /* 0x000fe40008000000 */
[----:B------:R-:W-:Y:S01]  /*5870*/  IMAD.U32 R18, RZ, RZ, UR5 ;  /* 0x00000005ff127e24 */ /* 0x000fe2000f8e00ff */
[----:B------:R-:W-:Y:S01]  /*5880*/  UMOV UR12, UR36 ;  /* 0x00000024000c7c82 */ /* 0x000fe20008000000 */
[----:B------:R-:W-:Y:S02]  /*5890*/  IMAD.U32 R19, RZ, RZ, UR4 ;  /* 0x00000004ff137e24 */ /* 0x000fe4000f8e00ff */
[----:B------:R-:W-:Y:S01]  /*58a0*/  @!P1 IMAD.X R6, RZ, RZ, R17, P0 ;  /* 0x000000ffff069224 */ /* 0x000fe200000e0611 */
[----:B------:R-:W-:Y:S02]  /*58b0*/  @!P1 R2UR UR4, R18 ;  /* 0x00000000120492ca */ /* 0x000fe400000e0000 */
[----:B------:R-:W-:Y:S11]  /*58c0*/  @!P1 R2UR UR5, R19 ;  /* 0x00000000130592ca */ /* 0x000ff600000e0000 */
[----:B------:R-:W-:Y:S02]  /*58d0*/  @!UPT UIADD3 URZ, UPT, UPT, URZ, URZ, URZ ;  /* 0x000000fffffff290 */ /* 0x000fe4000fffe0ff */
[----:B------:R1:W-:Y:S01]  /*58e0*/  @!UP0 UTMALDG.3D [UR8], [UR4], desc[UR18] ;  /* 0x00001208040085b4 */ /* 0x0003e20008011000 */
[----:B------:R1:W-:Y:S01]  /*58f0*/  @!P1 SYNCS.ARRIVE.TRANS64.RED.A0TR RZ, [UR21+0x40], R0 ;  /* 0x00004000ffff99a7 */ /* 0x0003e20008300415 */
[----:B------:R-:W-:Y:S01]  /*5900*/  SYNCS.ARRIVE.TRANS64.RED.A1T0 RZ, [UR6], RZ ;  /* 0x000000ffffff79a7 */ /* 0x000fe20008100406 */
[----:B------:R-:W2:Y:S02]  /*5910*/  SYNCS.PHASECHK.TRANS64.TRYWAIT P2, [UR21+0x68], R9 ;  /* 0x00006809ff0075a7 */ /* 0x000ea40008041115 */
[----:B-12---:R-:W-:Y:S05]  /*5920*/  @!P2 BRA `(.L_x_99) ;  /* 0x0000006c00e8a947 */ /* 0x006fea0003800000 */
.L_x_230:
        /* <DEDUP_REMOVED lines=24> */
.L_x_232:
[----:B------:R-:W-:Y:S01]  /*5ab0*/  @!P1 R2UR UR5, R8 ;  /* 0x00000000080592ca */ /* 0x000fe200000e0000 */
[----:B------:R-:W-:Y:S01]  /*5ac0*/  VOTEU.ALL UP0, P1 ;  /* 0x0000000000ff7886 */ /* 0x000fe20000800000 */
[----:B------:R-:W-:Y:S01]  /*5ad0*/  @!P1 R2UR UR4, R6 ;  /* 0x00000000060492ca */ /* 0x000fe200000e0000 */
[----:B-1----:R-:W-:Y:S01]  /*5ae0*/  @!P1 IMAD.MOV.U32 R0, RZ, RZ, 0x2000 ;  /* 0x00002000ff009424 */ /* 0x002fe200078e00ff */
[----:B------:R-:W-:Y:S01]  /*5af0*/  UMOV UR6, 0x0 ;  /* 0x0000000000067882 */ /* 0x000fe20000000000 */
[----:B------:R-:W-:Y:S01]  /*5b00*/  UMOV UR7, 0x10000000 ;  /* 0x1000000000077882 */ /* 0x000fe20000000000 */
[----:B------:R-:W-:Y:S01]  /*5b10*/  @!UP0 UIADD3 UR10, UPT, UPT, UR42, 0x60, URZ ;  /* 0x000000602a0a8890 */ /* 0x000fe2000fffe0ff */
[----:B------:R-:W-:Y:S01]  /*5b20*/  VIADD R14, R14, 0x1 ;  /* 0x000000010e0e7836 */ /* 0x000fe20000000000 */
[----:B------:R-:W-:Y:S01]  /*5b30*/  @!UP0 UIADD3 UR8, UPT, UPT, UR21, 0x4200, URZ ;  /* 0x0000420015088890 */ /* 0x000fe2000fffe0ff */
[----:B------:R-:W-:Y:S01]  /*5b40*/  VOTEU.ALL UP0, P1 ;  /* 0x0000000000ff7886 */ /* 0x000fe20000800000 */
[----:B------:R-:W-:Y:S01]  /*5b50*/  UMOV UR9, UR25 ;  /* 0x0000001900097c82 */ /* 0x000fe20008000000 */
[----:B------:R-:W-:Y:S02]  /*5b60*/  UMOV UR11, UR43 ;  /* 0x0000002b000b7c82 */ /* 0x000fe40008000000 */
[----:B------:R-:W-:Y:S01]  /*5b70*/  IMAD.U32 R18, RZ, RZ, UR5 ;  /* 0x00000005ff127e24 */ /* 0x000fe2000f8e00ff */
[----:B------:R-:W-:Y:S01]  /*5b80*/  UMOV UR12, UR36 ;  /* 0x00000024000c7c82 */ /* 0x000fe20008000000 */
[----:B------:R-:W-:Y:S03]  /*5b90*/  IMAD.U32 R19, RZ, RZ, UR4 ;  /* 0x00000004ff137e24 */ /* 0x000fe6000f8e00ff */
        /* <DEDUP_REMOVED lines=8> */
.L_x_234:
[----:B------:R-:W-:Y:S01]  /*5c20*/  @!P1 IADD3 R6, P0, PT, R16, 0x580, RZ ;  /* 0x0000058010069810 */ /* 0x000fe20007f1e0ff */
[----:B------:R-:W-:Y:S01]  /*5c30*/  VOTEU.ALL UP0, P1 ;  /* 0x0000000000ff7886 */ /* 0x000fe20000800000 */
[----:B------:R-:W-:Y:S01]  /*5c40*/  UMOV UR6, 0x0 ;  /* 0x0000000000067882 */ /* 0x000fe20000000000 */
[----:B------:R-:W-:Y:S01]  /*5c50*/  UMOV UR7, 0x10000000 ;  /* 0x1000000000077882 */ /* 0x000fe20000000000 */
[----:B------:R-:W-:Y:S01]  /*5c60*/  @!P1 R2UR UR5, R6 ;  /* 0x00000000060592ca */ /* 0x000fe200000e0000 */
[----:B-1----:R-:W-:Y:S01]  /*5c70*/  @!P1 IMAD.X R0, RZ, RZ, R17, P0 ;  /* 0x000000ffff009224 */ /* 0x002fe200000e0611 */
[----:B------:R-:W-:Y:S01]  /*5c80*/  @!UP0 UIADD3 UR10, UPT, UPT, UR42, 0x70, URZ ;  /* 0x000000702a0a8890 */ /* 0x000fe2000fffe0ff */
[----:B------:R-:W-:Y:S01]  /*5c90*/  R2UR UR18, R54 ;  /* 0x00000000361272ca */ /* 0x000fe200000e0000 */
[----:B------:R-:W-:Y:S01]  /*5ca0*/  @!UP0 UIADD3 UR8, UPT, UPT, UR21, 0x6200, URZ ;  /* 0x0000620015088890 */ /* 0x000fe2000fffe0ff */
[----:B------:R-:W-:Y:S01]  /*5cb0*/  R2UR UR16, R55 ;  /* 0x00000000371072ca */ /* 0x000fe200000e0000 */
[----:B------:R-:W-:Y:S01]  /*5cc0*/  VOTEU.ALL UP0, P1 ;  /* 0x0000000000ff7886 */ /* 0x000fe20000800000 */
[----:B------:R-:W-:Y:S01]  /*5cd0*/  @!P1 R2UR UR4, R0 ;  /* 0x00000000000492ca */ /* 0x000fe200000e0000 */
[----:B------:R-:W-:Y:S01]  /*5ce0*/  UMOV UR9, UR17 ;  /* 0x0000001100097c82 */ /* 0x000fe20008000000 */
[----:B------:R-:W-:Y:S01]  /*5cf0*/  UMOV UR11, UR43 ;  /* 0x0000002b000b7c82 */ /* 0x000fe20008000000 */
[----:B------:R-:W-:Y:S01]  /*5d00*/  UMOV UR12, UR36 ;  /* 0x00000024000c7c82 */ /* 0x000fe20008000000 */
[C---:B------:R-:W-:Y:S01]  /*5d10*/  ISETP.NE.AND P0, PT, R14.reuse, 0x2, PT ;  /* 0x000000020e00780c */ /* 0x040fe20003f05270 */
[----:B------:R-:W-:Y:S01]  /*5d20*/  UPLOP3.LUT UP1, UPT, UPT, UPT, UPT, 0x80, 0x8 ;  /* 0x000000000008789c */ /* 0x000fe20003f2f070 */
[----:B------:R-:W-:Y:S01]  /*5d30*/  IMAD.U32 R8, RZ, RZ, UR5 ;  /* 0x00000005ff087e24 */ /* 0x000fe2000f8e00ff */
[----:B------:R-:W-:Y:S01]  /*5d40*/  UMOV UR36, UR30 ;  /* 0x0000001e00247c82 */ /* 0x000fe20008000000 */
[----:B------:R-:W-:Y:S01]  /*5d50*/  SEL R0, RZ, 0x1, P0 ;  /* 0x00000001ff007807 */ /* 0x000fe20000000000 */
[----:B------:R-:W-:Y:S01]  /*5d60*/  UIADD3 UR20, UPT, UPT, UR13, UR18, URZ ;  /* 0x000000120d147290 */ /* 0x000fe2000fffe0ff */
[----:B------:R-:W-:Y:S01]  /*5d70*/  SEL R14, R14, RZ, P0 ;  /* 0x000000ff0e0e7207 */ /* 0x000fe20000000000 */
[----:B------:R-:W-:Y:S01]  /*5d80*/  UIADD3 UR16, UPT, UPT, UR14, UR16, URZ ;  /* 0x000000100e107290 */ /* 0x000fe2000fffe0ff */
[----:B------:R-:W-:Y:S01]  /*5d90*/  LOP3.LUT R13, R13, R0, RZ, 0x3c, !PT ;  /* 0x000000000d0d7212 */ /* 0x000fe200078e3cff */
[----:B------:R-:W-:Y:S01]  /*5da0*/  IMAD.U32 R9, RZ, RZ, UR4 ;  /* 0x00000004ff097e24 */ /* 0x000fe2000f8e00ff */
[----:B------:R-:W-:Y:S04]  /*5db0*/  @!P1 R2UR UR4, R8 ;  /* 0x00000000080492ca */ /* 0x000fe800000e0000 */
[----:B------:R-:W-:Y:S11]  /*5dc0*/  @!P1 R2UR UR5, R9 ;  /* 0x00000000090592ca */ /* 0x000ff600000e0000 */
[----:B------:R-:W-:Y:S02]  /*5dd0*/  @!UPT UIADD3 URZ, UPT, UPT, URZ, URZ, URZ ;  /* 0x000000fffffff290 */ /* 0x000fe4000fffe0ff */
[----:B------:R2:W-:Y:S01]  /*5de0*/  @!UP0 UTMALDG.3D [UR8], [UR4], desc[UR6] ;  /* 0x00000608040085b4 */ /* 0x0005e20008011000 */
[----:B------:R2:W-:Y:S01]  /*5df0*/  @!P1 SYNCS.ARRIVE.TRANS64.RED.A0TR RZ, [UR21+0x58], R7 ;  /* 0x00005807ffff99a7 */ /* 0x0005e20008300415 */
[----:B------:R-:W-:Y:S01]  /*5e00*/  SYNCS.ARRIVE.TRANS64.RED.A1T0 RZ, [UR24], RZ ;  /* 0x000000ffffff79a7 */ /* 0x000fe20008100418 */
[----:B------:R-:W-:Y:S05]  /*5e10*/  BRA.U UP2, `(.L_x_102) ;  /* 0xffffffe902f07547 */ /* 0x000fea000b83ffff */
[----:B------:R-:W1:Y:S02]  /*5e20*/  SYNCS.PHASECHK.TRANS64.TRYWAIT P0, [UR21+0x60], R10 ;  /* 0x0000600aff0075a7 */ /* 0x000e640008001115 */
[----:B-1----:R-:W-:Y:S05]  /*5e30*/  @!P0 BRA `(.L_x_103) ;  /* 0x0000006800ec8947 */ /* 0x002fea0003800000 */
.L_x_236:
[----:B------:R-:W3:Y:S02]  /*5e40*/  SYNCS.PHASECHK.TRANS64.TRYWAIT P0, [UR21+0x68], R10 ;  /* 0x0000680aff0075a7 */ /* 0x000ee40008001115 */
[----:B---3--:R-:W-:Y:S05]  /*5e50*/  @!P0 BRA `(.L_x_104) ;  /* 0x0000006800fc8947 */ /* 0x008fea0003800000 */
.L_x_238:
[----:B------:R-:W3:Y:S01]  /*5e60*/  SYNCS.PHASECHK.TRANS64.TRYWAIT P0, [UR21+0x70], R10 ;  /* 0x0000700aff0075a7 */ /* 0x000ee20008001115 */
[----:B-1----:R-:W-:Y:S01]  /*5e70*/  HFMA2 R0, -RZ, RZ, 0, 5.9604644775390625e-08 ;  /* 0x00000001ff007431 */ /* 0x002fe200000001ff */
[----:B---3--:R-:W-:Y:S06]  /*5e80*/  @!P0 BRA `(.L_x_105) ;  /* 0x0000006c00088947 */ /* 0x008fec0003800000 */
.L_x_240:
[----:B-1----:R-:W-:Y:S02]  /*5e90*/  MOV R2, UR21 ;  /* 0x0000001500027c02 */ /* 0x002fe40008000f00 */
[----:B------:R-:W-:-:S07]  /*5ea0*/  SHF.L.U32 R0, R0, 0x1f, RZ ;  /* 0x0000001f00007819 */ /* 0x000fce00000006ff */
.L_x_106:
[----:B-1----:R1:W3:Y:S02]  /*5eb0*/  SYNCS.PHASECHK.TRANS64.TRYWAIT P0, [R2+URZ+0x78], R0 ;  /* 0x00007800020075a7 */ /* 0x0022e400080011ff */
[----:B---3--:R-:W-:Y:S05]  /*5ec0*/  @!P0 NANOSLEEP.SYNCS 0x989680 ;  /* 0x009896800000895d */ /* 0x008fea0003900000 */
[----:B------:R-:W3:Y:S02]  /*5ed0*/  @!P0 SYNCS.PHASECHK.TRANS64 P0, [R2+URZ+0x78], R0 ;  /* 0x00007800020085a7 */ /* 0x000ee400080010ff */
[----:B--23--:R-:W-:Y:S05]  /*5ee0*/  @P0 EXIT ;  /* 0x000000000000094d */ /* 0x00cfea0003800000 */
[----:B------:R-:W-:Y:S05]  /*5ef0*/  BRA `(.L_x_106) ;  /* 0xfffffffc00ec7947 */ /* 0x000fea000383ffff */
.L_x_87:
[----:B------:R-:W-:-:S06]  /*5f00*/  UISETP.GE.AND UP0, UPT, UR18, 0x4, UPT ;  /* 0x000000041200788c */ /* 0x000fcc000bf06270 */
[----:B------:R-:W-:-:S13]  /*5f10*/  PLOP3.LUT P0, PT, PT, PT, UP0, 0x80, 0x8 ;  /* 0x000000000008781c */ /* 0x000fda0003f0f008 */
[----:B------:R-:W-:Y:S05]  /*5f20*/  @!P0 EXIT ;  /* 0x000000000000894d */ /* 0x000fea0003800000 */
[----:B------:R-:W-:Y:S01]  /*5f30*/  BAR.SYNC.DEFER_BLOCKING 0x6, 0xa0 ;  /* 0x0182800000007b1d */ /* 0x000fe20000010000 */
[C---:B------:R-:W-:Y:S01]  /*5f40*/  IMAD.SHL.U32 R2, R66.reuse, 0x10, RZ ;  /* 0x0000001042027824 */ /* 0x040fe200078e00ff */
[C---:B------:R-:W-:Y:S01]  /*5f50*/  SHF.L.U32 R23, R66.reuse, 0x10, RZ ;  /* 0x0000001042177819 */ /* 0x040fe200000006ff */
[C---:B------:R-:W-:Y:S01]  /*5f60*/  IMAD.SHL.U32 R65, R66.reuse, 0x2, RZ ;  /* 0x0000000242417824 */ /* 0x040fe200078e00ff */
[----:B------:R-:W-:Y:S01]  /*5f70*/  LOP3.LUT R67, R66, 0x60, RZ, 0xc0, !PT ;  /* 0x0000006042437812 */ /* 0x000fe200078ec0ff */
[----:B------:R-:W-:Y:S01]  /*5f80*/  HFMA2 R61, -RZ, RZ, 0, 0 ;  /* 0x00000000ff3d7431 */ /* 0x000fe200000001ff */
[----:B------:R-:W-:Y:S02]  /*5f90*/  UMOV UR43, 0x400 ;  /* 0x00000400002b7882 */ /* 0x000fe40000000000 */
[----:B------:R-:W1:Y:S01]  /*5fa0*/  LDC.64 R50, c[0x0][0x8b0] ;  /* 0x00022c00ff327b82 */ /* 0x000e620000000a00 */
[----:B------:R-:W-:Y:S01]  /*5fb0*/  ULEA UR43, UR52, UR43, 0x18 ;  /* 0x0000002b342b7291 */ /* 0x000fe2000f8ec0ff */
[----:B------:R-:W-:Y:S01]  /*5fc0*/  LOP3.LUT R3, R2, 0x60, RZ, 0xc0, !PT ;  /* 0x0000006002037812 */ /* 0x000fe200078ec0ff */
[----:B------:R-:W2:Y:S01]  /*5fd0*/  LDCU.64 UR6, c[0x0][0x890] ;  /* 0x00011200ff0677ac */ /* 0x000ea20008000a00 */
[C---:B------:R-:W-:Y:S01]  /*5fe0*/  LOP3.LUT R64, R66.reuse, 0x2, RZ, 0xc0, !PT ;  /* 0x0000000242407812 */ /* 0x040fe200078ec0ff */
[----:B------:R-:W-:Y:S01]  /*5ff0*/  IMAD.MOV.U32 R22, RZ, RZ, RZ ;  /* 0x000000ffff167224 */ /* 0x000fe200078e00ff */
[----:B------:R-:W-:Y:S01]  /*6000*/  LOP3.LUT R65, R3, 0xc, R65, 0xf8, !PT ;  /* 0x0000000c03417812 */ /* 0x000fe200078ef841 */
[----:B------:R-:W-:Y:S01]  /*6010*/  UIADD3 UR4, UPT, UPT, UR43, 0x200, URZ ;  /* 0x000002002b047890 */ /* 0x000fe2000fffe0ff */
[----:B------:R-:W3:Y:S01]  /*6020*/  LDC.64 R48, c[0x0][0x8a8] ;  /* 0x00022a00ff307b82 */ /* 0x000ee20000000a00 */
[----:B------:R-:W-:Y:S01]  /*6030*/  LOP3.LUT R23, R23, 0x600000, RZ, 0xc0, !PT ;  /* 0x0060000017177812 */ /* 0x000fe200078ec0ff */
[----:B------:R-:W-:Y:S01]  /*6040*/  IMAD.MOV.U32 R59, RZ, RZ, RZ ;  /* 0x000000ffff3b7224 */ /* 0x000fe200078e00ff */
[----:B------:R-:W-:Y:S01]  /*6050*/  LOP3.LUT R65, R65, 0x790, R2, 0xf8, !PT ;  /* 0x0000079041417812 */ /* 0x000fe200078ef802 */
[----:B------:R-:W4:Y:S01]  /*6060*/  LDCU UR63, c[0x0][0x370] ;  /* 0x00006e00ff3f77ac */ /* 0x000f220008000800 */
[----:B------:R-:W-:Y:S01]  /*6070*/  IMAD.U32 R57, RZ, RZ, UR4 ;  /* 0x00000004ff397e24 */ /* 0x000fe2000f8e00ff */
[----:B------:R-:W-:-:S02]  /*6080*/  LOP3.LUT R66, R66, 0x4, RZ, 0xc0, !PT ;  /* 0x0000000442427812 */ /* 0x000fc400078ec0ff */
[----:B------:R-:W-:Y:S01]  /*6090*/  MOV R62, RZ ;  /* 0x000000ff003e7202 */ /* 0x000fe20000000f00 */
[----:B------:R-:W4:Y:S01]  /*60a0*/  LDS R0, [UR43+0x140] ;  /* 0x0001402bff007984 */ /* 0x000f220008000800 */
[----:B------:R-:W-:Y:S01]  /*60b0*/  LEA R65, R65, R57, 0x2 ;  /* 0x0000003941417211 */ /* 0x000fe200078e10ff */
[----:B------:R-:W1:Y:S01]  /*60c0*/  LDCU.64 UR54, c[0x0][0x348] ;  /* 0x00006900ff3677ac */ /* 0x000e620008000a00 */
[----:B--2---:R-:W-:Y:S01]  /*60d0*/  IMAD.U32 R69, RZ, RZ, UR6 ;  /* 0x00000006ff457e24 */ /* 0x004fe2000f8e00ff */
[----:B------:R-:W-:Y:S02]  /*60e0*/  MOV R68, UR7 ;  /* 0x0000000700447c02 */ /* 0x000fe40008000f00 */
[--C-:B------:R-:W-:Y:S01]  /*60f0*/  IMAD R64, R64, -0x10, R65.reuse ;  /* 0xfffffff040407824 */ /* 0x100fe200078e0241 */
[----:B------:R-:W2:Y:S01]  /*6100*/  LDCU UR42, c[0x0][0xb0c] ;  /* 0x00016180ff2a77ac */ /* 0x000ea20008000800 */
[----:B------:R-:W-:Y:S01]  /*6110*/  IMAD R63, R66, -0x10, R65 ;  /* 0xfffffff0423f7824 */ /* 0x000fe200078e0241 */
[----:B------:R-:W1:Y:S01]  /*6120*/  LDCU UR39, c[0x0][0xb30] ;  /* 0x00016600ff2777ac */ /* 0x000e620008000800 */
[----:B------:R-:W1:Y:S01]  /*6130*/  LDCU.64 UR60, c[0x0][0x888] ;  /* 0x00011100ff3c77ac */ /* 0x000e620008000a00 */
[----:B------:R-:W1:Y:S01]  /*6140*/  LDCU.64 UR40, c[0x0][0xb28] ;  /* 0x00016500ff2877ac */ /* 0x000e620008000a00 */
[----:B------:R-:W1:Y:S01]  /*6150*/  LDCU.128 UR56, c[0x0][0xb10] ;  /* 0x00016200ff3877ac */ /* 0x000e620008000c00 */
[----:B------:R-:W1:Y:S01]  /*6160*/  LDCU UR62, c[0x0][0x374] ;  /* 0x00006e80ff3e77ac */ /* 0x000e620008000800 */
[----:B------:R-:W-:Y:S01]  /*6170*/  UMOV UR53, URZ ;  /* 0x000000ff00357c82 */ /* 0x000fe20008000000 */
[----:B------:R-:W-:Y:S01]  /*6180*/  UMOV UR47, URZ ;  /* 0x000000ff002f7c82 */ /* 0x000fe20008000000 */
[----:B-1234-:R-:W-:-:S07]  /*6190*/  IMAD.IADD R23, R0, 0x1, R23 ;  /* 0x0000000100177824 */ /* 0x01efce00078e0217 */
.L_x_182:
[----:B------:R-:W-:Y:S02]  /*61a0*/  LEA R0, R59, UR43, 0x3 ;  /* 0x0000002b3b007c11 */ /* 0x000fe4000f8e18ff */
[----:B------:R-:W-:Y:S02]  /*61b0*/  SHF.L.U32 R2, R61, 0x1f, RZ ;  /* 0x0000001f3d027819 */ /* 0x000fe400000006ff */
[----:B-1----:R-:W-:Y:S02]  /*61c0*/  LEA R4, R59, UR43, 0x4 ;  /* 0x0000002b3b047c11 */ /* 0x002fe4000f8e20ff */
[----:B------:R-:W1:Y:S02]  /*61d0*/  SYNCS.PHASECHK.TRANS64.TRYWAIT P0, [R0+URZ+0x90], R2 ;  /* 0x00009002000075a7 */ /* 0x000e6400080011ff */
[----:B-1-3--:R-:W-:Y:S05]  /*61e0*/  @!P0 BRA `(.L_x_107) ;  /* 0x0000006800488947 */ /* 0x00afea0003800000 */
.L_x_241:
[----:B------:R-:W-:Y:S01]  /*61f0*/  R2UR UR7, R70 ;  /* 0x00000000460772ca */ /* 0x000fe200000e0000 */
[----:B------:R-:W2:Y:S01]  /*6200*/  LDS.128 R4, [R4+0x120] ;  /* 0x0001200004047984 */ /* 0x000ea20000000c00 */
[----:B-1----:R-:W-:Y:S01]  /*6210*/  VIADD R0, R0, 0xa0 ;  /* 0x000000a000007836 */ /* 0x002fe20000000000 */
[----:B------:R-:W-:Y:S04]  /*6220*/  UISETP.GE.AND UP0, UPT, UR45, 0x1, UPT ;  /* 0x000000012d00788c */ /* 0x000fe8000bf06270 */
[----:B------:R-:W-:Y:S01]  /*6230*/  PRMT R0, RZ, 0x654, R0 ;  /* 0x00000654ff007816 */ /* 0x000fe20000000000 */
[----:B------:R-:W-:Y:S01]  /*6240*/  @!PT LDS RZ, [RZ] ;  /* 0x00000000fffff984 */ /* 0x000fe20000000800 */
[----:B------:R-:W-:Y:S01]  /*6250*/  @!PT LDS RZ, [RZ] ;  /* 0x00000000fffff984 */ /* 0x000fe20000000800 */
[----:B------:R-:W-:Y:S01]  /*6260*/  @!PT LDS RZ, [RZ] ;  /* 0x00000000fffff984 */ /* 0x000fe20000000800 */
[----:B------:R-:W-:Y:S01]  /*6270*/  @!PT LDS RZ, [RZ] ;  /* 0x00000000fffff984 */ /* 0x000fe20000000800 */
[----:B------:R1:W-:Y:S06]  /*6280*/  MEMBAR.ALL.CTA ;  /* 0x0000000000007992 */ /* 0x0003ec0000008000 */
[----:B-1----:R-:W1:Y:S02]  /*6290*/  FENCE.VIEW.ASYNC.S ;  /* 0x00000000000073c6 */ /* 0x002e640000000000 */
[----:B-1----:R1:W-:Y:S01]  /*62a0*/  SYNCS.ARRIVE.TRANS64.RED.A1T0 RZ, [R0+URZ], RZ ;  /* 0x000000ff00ff79a7 */ /* 0x0023e200081004ff */
[----:B--2---:R-:W-:Y:S11]  /*62b0*/  LOP3.LUT P0, RZ, R6, 0x1, RZ, 0xc0, !PT ;  /* 0x0000000106ff7812 */ /* 0x004ff6000780c0ff */
[----:B------:R-:W-:Y:S02]  /*62c0*/  @!UPT UIADD3 URZ, UPT, UPT, URZ, URZ, URZ ;  /* 0x000000fffffff290 */ /* 0x000fe4000fffe0ff */
[----:B------:R-:W-:Y:S01]  /*62d0*/  VOTEU.ANY UP1, P0 ;  /* 0x0000000000ff7886 */ /* 0x000fe20000020100 */
[----:B------:R-:W-:Y:S01]  /*62e0*/  PLOP3.LUT P0, PT, PT, PT, UP1, 0x80, 0x8 ;  /* 0x000000000008781c */ /* 0x000fe20003f0f018 */
[----:B------:R-:W-:Y:S06]  /*62f0*/  UP2UR UR4, UPR, URZ, 0x2 ;  /* 0x00000002ff047883 */ /* 0x000fec0008000000 */
[----:B------:R-:W-:Y:S06]  /*6300*/  IMAD.U32 R71, RZ, RZ, UR4 ;  /* 0x00000004ff477e24 */ /* 0x000fec000f8e00ff */
[----:B------:R-:W-:Y:S02]  /*6310*/  @P0 SHF.R.U32.HI R2, RZ, 0x10, R5 ;  /* 0x00000010ff020819 */ /* 0x000fe40000011605 */
[----:B------:R-:W-:Y:S02]  /*6320*/  @P0 MOV R3, R4 ;  /* 0x0000000400030202 */ /* 0x000fe40000000f00 */
[----:B------:R-:W-:Y:S02]  /*6330*/  @P0 R2UR UR4, R2 ;  /* 0x00000000020402ca */ /* 0x000fe400000e0000 */
[----:B------:R-:W-:Y:S02]  /*6340*/  @P0 LOP3.LUT R4, R5, 0xffff, RZ, 0xc0, !PT ;  /* 0x0000ffff05040812 */ /* 0x000fe400078ec0ff */
[----:B------:R-:W-:Y:S02]  /*6350*/  @P0 R2UR UR6, R3 ;  /* 0x00000000030602ca */ /* 0x000fe400000e0000 */
[----:B------:R-:W-:Y:S07]  /*6360*/  @P0 R2UR UR5, R4 ;  /* 0x00000000040502ca */ /* 0x000fee00000e0000 */
[----:B------:R-:W-:Y:S02]  /*6370*/  @UP1 UMOV UR7, UR4 ;  /* 0x0000000400071c82 */ /* 0x000fe40008000000 */
[----:B------:R-:W-:Y:S02]  /*6380*/  IMAD.U32 R70, RZ, RZ, UR7 ;  /* 0x00000007ff467e24 */ /* 0x000fe4000f8e00ff */
[----:B------:R-:W-:Y:S02]  /*6390*/  @UP1 UMOV UR38, UR6 ;  /* 0x0000000600261c82 */ /* 0x000fe40008000000 */
[----:B------:R-:W-:Y:S01]  /*63a0*/  @UP1 UMOV UR37, UR5 ;  /* 0x0000000500251c82 */ /* 0x000fe20008000000 */
[----:B-1----:R-:W-:Y:S05]  /*63b0*/  BRA.U !UP0, `(.L_x_108) ;  /* 0x0000000108cc7547 */ /* 0x002fea000b800000 */
[----:B------:R-:W1:Y:S01]  /*63c0*/  LDCU UR12, c[0x0][0xb20] ;  /* 0x00016400ff0c77ac */ /* 0x000e620008000800 */
[----:B------:R-:W-:Y:S02]  /*63d0*/  UIMAD.WIDE.U32 UR4, UR62, UR59, URZ ;  /* 0x0000003b3e0472a5 */ /* 0x000fe4000f8e00ff */
[----:B------:R-:W-:Y:S02]  /*63e0*/  UIMAD.WIDE.U32 UR6, UR63, UR56, URZ ;  /* 0x000000383f0672a5 */ /* 0x000fe4000f8e00ff */
[----:B------:R-:W-:Y:S02]  /*63f0*/  UISETP.NE.AND UP0, UPT, UR58, 0x1, UPT ;  /* 0x000000013a00788c */ /* 0x000fe4000bf05270 */
[----:B------:R-:W-:Y:S02]  /*6400*/  UIMAD.WIDE.U32 UR8, UR37, UR59, URZ ;  /* 0x0000003b250872a5 */ /* 0x000fe4000f8e00ff */
[----:B------:R-:W-:Y:S02]  /*6410*/  UIMAD.WIDE.U32 UR10, UR38, UR56, URZ ;  /* 0x00000038260a72a5 */ /* 0x000fe4000f8e00ff */
[----:B------:R-:W-:Y:S02]  /*6420*/  UISETP.NE.AND UP1, UPT, UR42, 0x1, UPT ;  /* 0x000000012a00788c */ /* 0x000fe4000bf25270 */
[----:B------:R-:W-:Y:S01]  /*6430*/  UISETP.NE.AND UP2, UPT, UR45, 0x1, UPT ;  /* 0x000000012d00788c */ /* 0x000fe2000bf45270 */
[----:B------:R-:W-:Y:S02]  /*6440*/  UMOV UR4, UR5 ;  /* 0x0000000500047c82 */ /* 0x000fe40008000000 */
[----:B-1----:R-:W-:Y:S03]  /*6450*/  USHF.R.U32.HI UR5, URZ, UR12, UR4 ;  /* 0x0000000cff057299 */ /* 0x002fe60008011604 */
[----:B------:R-:W-:Y:S02]  /*6460*/  UMOV UR4, UR7 ;  /* 0x0000000700047c82 */ /* 0x000fe40008000000 */
[----:B------:R-:W-:Y:S02]  /*6470*/  USHF.R.U32.HI UR7, URZ, UR57, UR4 ;  /* 0x00000039ff077299 */ /* 0x000fe40008011604 */
[----:B------:R-:W-:Y:S02]  /*6480*/  USEL UR4, UR62, UR5, !UP0 ;  /* 0x000000053e047287 */ /* 0x000fe4000c000000 */
[----:B------:R-:W-:Y:S01]  /*6490*/  USEL UR7, UR63, UR7, !UP1 ;  /* 0x000000073f077287 */ /* 0x000fe2000c800000 */
[----:B------:R-:W-:Y:S01]  /*64a0*/  UMOV UR5, UR9 ;  /* 0x0000000900057c82 */ /* 0x000fe20008000000 */
[----:B------:R-:W-:Y:S02]  /*64b0*/  UIMAD.WIDE.U32 UR8, UR4, UR40, URZ ;  /* 0x00000028040872a5 */ /* 0x000fe4000f8e00ff */
[----:B------:R-:W-:Y:S03]  /*64c0*/  USHF.R.U32.HI UR6, URZ, UR12, UR5 ;  /* 0x0000000cff067299 */ /* 0x000fe60008011605 */
[----:B------:R-:W-:Y:S01]  /*64d0*/  UMOV UR5, UR11 ;  /* 0x0000000b00057c82 */ /* 0x000fe20008000000 */
[----:B------:R-:W-:Y:S02]  /*64e0*/  UIMAD.WIDE.U32 UR10, UR7, UR40, URZ ;  /* 0x00000028070a72a5 */ /* 0x000fe4000f8e00ff */
[----:B------:R-:W-:Y:S02]  /*64f0*/  USHF.R.U32.HI UR12, URZ, UR57, UR5 ;  /* 0x00000039ff0c7299 */ /* 0x000fe40008011605 */
[----:B------:R-:W-:Y:S01]  /*6500*/  USEL UR6, UR37, UR6, !UP0 ;  /* 0x0000000625067287 */ /* 0x000fe2000c000000 */
[----:B------:R-:W-:Y:S02]  /*6510*/  UMOV UR5, UR9 ;  /* 0x0000000900057c82 */ /* 0x000fe40008000000 */
[----:B------:R-:W-:Y:S01]  /*6520*/  UMOV UR10, UR11 ;  /* 0x0000000b000a7c82 */ /* 0x000fe20008000000 */
[----:B------:R-:W-:Y:S02]  /*6530*/  @UP2 USHF.R.U32.HI UR4, URZ, UR41, UR5 ;  /* 0x00000029ff042299 */ /* 0x000fe40008011605 */
[----:B------:R-:W-:Y:S02]  /*6540*/  @UP2 USHF.R.U32.HI UR7, URZ, UR41, UR10 ;  /* 0x00000029ff072299 */ /* 0x000fe4000801160a */
[----:B------:R-:W-:Y:S02]  /*6550*/  UIMAD UR4, UR45, UR4, URZ ;  /* 0x000000042d0472a4 */ /* 0x000fe4000f8e02ff */
        /* <DEDUP_REMOVED lines=8> */
[----:B------:R-:W-:Y:S02]  /*65e0*/  USEL UR11, UR6, UR4, !UP2 ;  /* 0x00000004060b7287 */ /* 0x000fe4000d000000 */
[----:B------:R-:W-:Y:S02]  /*65f0*/  UIADD3 UR8, UPT, UPT, -UR5, URZ, URZ ;  /* 0x000000ff05087290 */ /* 0x000fe4000fffe1ff */
[----:B------:R-:W-:Y:S01]  /*6600*/  UIADD3 UR10, UPT, UPT, -UR11, URZ, URZ ;  /* 0x000000ff0b0a7290 */ /* 0x000fe2000fffe1ff */
[----:B------:R-:W-:Y:S01]  /*6610*/  @!UP0 UMOV UR4, UR9 ;  /* 0x0000000900048c82 */ /* 0x000fe20008000000 */
[----:B------:R-:W-:Y:S02]  /*6620*/  UIADD3 UR9, UPT, UPT, -UR6, URZ, URZ ;  /* 0x000000ff06097290 */ /* 0x000fe4000fffe1ff */
[----:B------:R-:W-:Y:S02]  /*6630*/  @!UP0 USHF.R.U32.HI UR4, URZ, UR41, UR4 ;  /* 0x00000029ff048299 */ /* 0x000fe40008011604 */
[----:B------:R-:W-:Y:S02]  /*6640*/  UIMAD UR10, UR45, UR10, UR6 ;  /* 0x0000000a2d0a72a4 */ /* 0x000fe4000f8e0206 */
[----:B------:R-:W-:Y:S04]  /*6650*/  @!UP0 USEL UR4, UR5, UR4, !UP2 ;  /* 0x0000000405048287 */ /* 0x000fe8000d000000 */
[----:B------:R-:W-:Y:S02]  /*6660*/  @!UP0 UIMAD UR10, UR7, UR10, UR4 ;  /* 0x0000000a070a82a4 */ /* 0x000fe4000f8e0204 */
[----:B------:R-:W-:Y:S02]  /*6670*/  @!UP0 UIADD3 UR11, UPT, UPT, UR11, -UR4, URZ ;  /* 0x800000040b0b8290 */ /* 0x000fe4000fffe0ff */
[----:B------:R-:W-:Y:S02]  /*6680*/  UIMAD UR7, UR42, UR8, UR38 ;  /* 0x000000082a0772a4 */ /* 0x000fe4000f8e0226 */
[----:B------:R-:W-:Y:S02]  /*6690*/  @!UP0 UIMAD UR6, UR11, UR45, UR5 ;  /* 0x0000002d0b0682a4 */ /* 0x000fe4000f8e0205 */
[----:B------:R-:W-:Y:S01]  /*66a0*/  UIMAD UR4, UR58, UR9, UR37 ;  /* 0x000000093a0472a4 */ /* 0x000fe2000f8e0225 */
[----:B------:R-:W-:Y:S02]  /*66b0*/  @!UP0 UMOV UR5, UR10 ;  /* 0x0000000a00058c82 */ /* 0x000fe40008000000 */
[----:B------:R-:W-:Y:S02]  /*66c0*/  UIMAD UR38, UR5, UR42, UR7 ;  /* 0x0000002a052672a4 */ /* 0x000fe4000f8e0207 */
[----:B------:R-:W-:Y:S11]  /*66d0*/  UIMAD UR37, UR6, UR58, UR4 ;  /* 0x0000003a062572a4 */ /* 0x000ff6000f8e0204 */
[----:B------:R-:W-:Y:S01]  /*66e0*/  @!UPT UIADD3 URZ, UPT, UPT, URZ, URZ, URZ ;  /* 0x000000fffffff290 */ /* 0x000fe2000fffe0ff */
.L_x_108:
[----:B------:R-:W-:Y:S01]  /*66f0*/  UISETP.NE.AND UP0, UPT, UR39, 0x1, UPT ;  /* 0x000000012700788c */ /* 0x000fe2000bf05270 */
[----:B------:R-:W-:Y:S01]  /*6700*/  LOP3.LUT P0, RZ, R57, 0x1b0, RZ, 0xc0, !PT ;  /* 0x000001b039ff7812 */ /* 0x000fe2000780c0ff */
[----:B------:R-:W-:Y:S01]  /*6710*/  USHF.L.U32 UR50, UR16, 0x7, URZ ;  /* 0x0000000710327899 */ /* 0x000fe200080006ff */
[----:B------:R-:W-:Y:S01]  /*6720*/  BSSY.RECONVERGENT B6, `(.L_x_109) ;  /* 0x0000034000067945 */ /* 0x000fe20003800200 */
[----:B------:R-:W-:Y:S01]  /*6730*/  USHF.L.U32 UR49, UR20, 0x7, URZ ;  /* 0x0000000714317899 */ /* 0x000fe200080006ff */
[----:B------:R-:W-:Y:S06]  /*6740*/  IADD3 R59, PT, PT, R59, 0x1, RZ ;  /* 0x000000013b3b7810 */ /* 0x000fec0007ffe0ff */
[----:B------:R-:W1:Y:S01]  /*6750*/  @!UP0 LDCU.128 UR12, c[0x0][0xb10] ;  /* 0x00016200ff0c87ac */ /* 0x000e620008000c00 */
[----:B------:R-:W2:Y:S01]  /*6760*/  @!UP0 LDCU UR5, c[0x0][0xb0c] ;  /* 0x00016180ff0587ac */ /* 0x000ea20008000800 */
[----:B------:R-:W3:Y:S01]  /*6770*/  @!UP0 LDCU UR10, c[0x0][0xb20] ;  /* 0x00016400ff0a87ac */ /* 0x000ee20008000800 */
[----:B-1----:R-:W-:Y:S02]  /*6780*/  UIMAD.WIDE.U32 UR8, UR38, UR12, URZ ;  /* 0x0000000c260872a5 */ /* 0x002fe4000f8e00ff */
[----:B------:R-:W-:Y:S02]  /*6790*/  UIMAD.WIDE.U32 UR6, UR37, UR15, URZ ;  /* 0x0000000f250672a5 */ /* 0x000fe4000f8e00ff */
[----:B------:R-:W-:Y:S03]  /*67a0*/  @!UP0 UISETP.NE.AND UP1, UPT, UR14, 0x1, UPT ;  /* 0x000000010e00888c */ /* 0x000fe6000bf25270 */
[----:B------:R-:W-:Y:S01]  /*67b0*/  @!UP0 UMOV UR4, UR9 ;  /* 0x0000000900048c82 */ /* 0x000fe20008000000 */
[----:B--2---:R-:W-:Y:S02]  /*67c0*/  @!UP0 UISETP.NE.AND UP2, UPT, UR5, 0x1, UPT ;  /* 0x000000010500888c */ /* 0x004fe4000bf45270 */
[----:B------:R-:W-:Y:S01]  /*67d0*/  @!UP0 USHF.R.U32.HI UR4, URZ, UR13, UR4 ;  /* 0x0000000dff048299 */ /* 0x000fe20008011604 */
[----:B------:R-:W-:Y:S02]  /*67e0*/  @!UP0 UMOV UR6, UR7 ;  /* 0x0000000700068c82 */ /* 0x000fe40008000000 */
[----:B---3--:R-:W-:Y:S02]  /*67f0*/  @!UP0 USHF.R.U32.HI UR6, URZ, UR10, UR6 ;  /* 0x0000000aff068299 */ /* 0x008fe40008011606 */
[----:B------:R-:W-:Y:S02]  /*6800*/  @!UP0 USEL UR7, UR38, UR4, !UP2 ;  /* 0x0000000426078287 */ /* 0x000fe4000d000000 */
[----:B------:R-:W-:Y:S04]  /*6810*/  @!UP0 USEL UR6, UR37, UR6, !UP1 ;  /* 0x0000000625068287 */ /* 0x000fe8000c800000 */
[----:B------:R-:W-:Y:S02]  /*6820*/  @!UP0 UIADD3 UR4, UPT, UPT, -UR7, UR6, URZ ;  /* 0x0000000607048290 */ /* 0x000fe4000fffe1ff */
[----:B------:R-:W-:Y:S02]  /*6830*/  @!UP0 UIADD3 UR6, UPT, UPT, UR7, -UR6, URZ ;  /* 0x8000000607068290 */ /* 0x000fe4000fffe0ff */
[----:B------:R-:W-:Y:S02]  /*6840*/  @!UP0 UIMAD UR38, UR4, UR5, UR38 ;  /* 0x00000005042682a4 */ /* 0x000fe4000f8e0226 */
[----:B------:R-:W-:Y:S01]  /*6850*/  @!UP0 UIMAD UR37, UR6, UR14, UR37 ;  /* 0x0000000e062582a4 */ /* 0x000fe2000f8e0225 */
[----:B------:R-:W-:Y:S11]  /*6860*/  @!P0 BRA `(.L_x_110) ;  /* 0x00000000007c8947 */ /* 0x000ff60003800000 */
[----:B------:R-:W1:Y:S01]  /*6870*/  LDCU.64 UR8, c[0x4][0x80] ;  /* 0x01001000ff0877ac */ /* 0x000e620008000a00 */
[----:B------:R-:W-:Y:S01]  /*6880*/  MOV R2, 0x0 ;  /* 0x0000000000027802 */ /* 0x000fe20000000f00 */
[----:B------:R-:W-:Y:S02]  /*6890*/  HFMA2 R12, -RZ, RZ, 0, 5.9604644775390625e-08 ;  /* 0x00000001ff0c7431 */ /* 0x000fe400000001ff */
[----:B------:R-:W-:Y:S01]  /*68a0*/  IMAD.MOV.U32 R8, RZ, RZ, 0x70 ;  /* 0x00000070ff087424 */ /* 0x000fe200078e00ff */
[----:B------:R2:W3:Y:S01]  /*68b0*/  LDC.64 R14, c[0x4][R2] ;  /* 0x01000000020e7b82 */ /* 0x0004e20000000a00 */
[----:B------:R-:W4:Y:S01]  /*68c0*/  LDCU.64 UR6, c[0x4][0x88] ;  /* 0x01001100ff0677ac */ /* 0x000f220008000a00 */
[----:B------:R-:W-:Y:S01]  /*68d0*/  IMAD.MOV.U32 R13, RZ, RZ, RZ ;  /* 0x000000ffff0d7224 */ /* 0x000fe200078e00ff */
[----:B------:R-:W2:Y:S01]  /*68e0*/  LDCU.64 UR4, c[0x4][0x8] ;  /* 0x01000100ff0477ac */ /* 0x000ea20008000a00 */
[----:B-1----:R-:W-:Y:S01]  /*68f0*/  MOV R5, UR9 ;  /* 0x0000000900057c02 */ /* 0x002fe20008000f00 */
[----:B------:R-:W-:Y:S01]  /*6900*/  IMAD.U32 R4, RZ, RZ, UR8 ;  /* 0x00000008ff047e24 */ /* 0x000fe2000f8e00ff */
[----:B----4-:R-:W-:Y:S01]  /*6910*/  MOV R7, UR7 ;  /* 0x0000000700077c02 */ /* 0x010fe20008000f00 */
[----:B------:R-:W-:Y:S01]  /*6920*/  IMAD.U32 R6, RZ, RZ, UR6 ;  /* 0x00000006ff067e24 */ /* 0x000fe2000f8e00ff */
[----:B--2---:R-:W-:Y:S01]  /*6930*/  MOV R11, UR5 ;  /* 0x00000005000b7c02 */ /* 0x004fe20008000f00 */
[----:B------:R-:W-:Y:S02]  /*6940*/  IMAD.U32 R10, RZ, RZ, UR4 ;  /* 0x00000004ff0a7e24 */ /* 0x000fe4000f8e00ff */
[----:B------:R-:W-:Y:S07]  /*6950*/  LEPC R20, `(.L_x_111) ;  /* 0x000000001014794e */ /* 0x000fee0000000000 */
[----:B---3-5:R-:W-:Y:S05]  /*6960*/  CALL.ABS.NOINC R14 ;  /* 0x000000000e007343 */ /* 0x028fea0003c00000 */
.L_x_111:
[----:B------:R-:W1:Y:S01]  /*6970*/  LDCU.64 UR8, c[0x4][0x80] ;  /* 0x01001000ff0877ac */ /* 0x000e620008000a00 */
[----:B------:R-:W2:Y:S01]  /*6980*/  LDC.64 R2, c[0x4][R2] ;  /* 0x0100000002027b82 */ /* 0x000ea20000000a00 */
[----:B------:R-:W-:Y:S02]  /*6990*/  HFMA2 R12, -RZ, RZ, 0, 5.9604644775390625e-08 ;  /* 0x00000001ff0c7431 */ /* 0x000fe400000001ff */
[----:B------:R-:W-:Y:S02]  /*69a0*/  IMAD.MOV.U32 R8, RZ, RZ, 0x70 ;  /* 0x00000070ff087424 */ /* 0x000fe400078e00ff */
[----:B------:R-:W-:Y:S01]  /*69b0*/  IMAD.MOV.U32 R13, RZ, RZ, RZ ;  /* 0x000000ffff0d7224 */ /* 0x000fe200078e00ff */
[----:B------:R-:W3:Y:S01]  /*69c0*/  LDCU.64 UR6, c[0x4][0x88] ;  /* 0x01001100ff0677ac */ /* 0x000ee20008000a00 */
[----:B------:R-:W4:Y:S01]  /*69d0*/  LDCU.64 UR4, c[0x4][0x8] ;  /* 0x01000100ff0477ac */ /* 0x000f220008000a00 */
[----:B-1----:R-:W-:Y:S02]  /*69e0*/  MOV R4, UR8 ;  /* 0x0000000800047c02 */ /* 0x002fe40008000f00 */
[----:B------:R-:W-:Y:S02]  /*69f0*/  MOV R5, UR9 ;  /* 0x0000000900057c02 */ /* 0x000fe40008000f00 */
[----:B---3--:R-:W-:Y:S01]  /*6a00*/  MOV R7, UR7 ;  /* 0x0000000700077c02 */ /* 0x008fe20008000f00 */
[----:B------:R-:W-:Y:S01]  /*6a10*/  IMAD.U32 R6, RZ, RZ, UR6 ;  /* 0x00000006ff067e24 */ /* 0x000fe2000f8e00ff */
[----:B----4-:R-:W-:Y:S01]  /*6a20*/  MOV R11, UR5 ;  /* 0x00000005000b7c02 */ /* 0x010fe20008000f00 */
[----:B------:R-:W-:Y:S02]  /*6a30*/  IMAD.U32 R10, RZ, RZ, UR4 ;  /* 0x00000004ff0a7e24 */ /* 0x000fe4000f8e00ff */
[----:B------:R-:W-:Y:S07]  /*6a40*/  LEPC R20, `(.L_x_110) ;  /* 0x000000001014794e */ /* 0x000fee0000000000 */
[----:B--2---:R-:W-:Y:S05]  /*6a50*/  CALL.ABS.NOINC R2 ;  /* 0x0000000002007343 */ /* 0x004fea0003c00000 */
.L_x_110:
[----:B------:R-:W-:Y:S05]  /*6a60*/  BSYNC.RECONVERGENT B6 ;  /* 0x0000000000067941 */ /* 0x000fea0003800200 */
.L_x_109:
[----:B------:R-:W-:Y:S02]  /*6a70*/  R2UR UR6, R56 ;  /* 0x00000000380672ca */ /* 0x000fe400000e0000 */
[----:B------:R-:W-:Y:S02]  /*6a80*/  R2UR UR5, R69 ;  /* 0x00000000450572ca */ /* 0x000fe400000e0000 */
[----:B------:R-:W-:Y:S02]  /*6a90*/  R2UR UR4, R68 ;  /* 0x00000000440472ca */ /* 0x000fe400000e0000 */
[----:B------:R-:W-:Y:S02]  /*6aa0*/  ISETP.NE.U32.AND P4, PT, R50, RZ, PT ;  /* 0x000000ff3200720c */ /* 0x000fe40003f85070 */
[----:B------:R-:W-:Y:S02]  /*6ab0*/  ISETP.NE.U32.AND P2, PT, RZ, UR60, PT ;  /* 0x0000003cff007c0c */ /* 0x000fe4000bf45070 */
[----:B------:R-:W-:Y:S02]  /*6ac0*/  ISETP.NE.AND.EX P4, PT, R51, RZ, PT, P4 ;  /* 0x000000ff3300720c */ /* 0x000fe40003f85340 */
[----:B------:R-:W-:Y:S01]  /*6ad0*/  ISETP.NE.AND.EX P2, PT, RZ, UR61, PT, P2 ;  /* 0x0000003dff007c0c */ /* 0x000fe2000bf45320 */
[----:B------:R-:W-:Y:S02]  /*6ae0*/  UISETP.NE.AND UP2, UPT, UR6, URZ, UPT ;  /* 0x000000ff0600728c */ /* 0x000fe4000bf45270 */
[----:B------:R-:W-:Y:S04]  /*6af0*/  UISETP.NE.U32.AND UP0, UPT, UR5, URZ, UPT ;  /* 0x000000ff0500728c */ /* 0x000fe8000bf05070 */
[----:B------:R-:W-:Y:S01]  /*6b00*/  UISETP.NE.AND.EX UP1, UPT, UR4, URZ, UPT, UP0 ;  /* 0x000000ff0400728c */ /* 0x000fe2000bf25300 */
[----:B------:R-:W-:Y:S01]  /*6b10*/  PLOP3.LUT P1, PT, PT, PT, UP2, 0x80, 0x8 ;  /* 0x000000000008781c */ /* 0x000fe20003f2f028 */
[----:B------:R-:W-:Y:S03]  /*6b20*/  UPLOP3.LUT UP0, UPT, UPT, UPT, UPT, 0x40, 0x4 ;  /* 0x000000000004789c */ /* 0x000fe60003f0e870 */
[----:B------:R-:W-:Y:S06]  /*6b30*/  @UP2 UPLOP3.LUT UP0, UPT, UPT, UPT, UP1, 0x80, 0x8 ;  /* 0x000000000008289c */ /* 0x000fec0003f0f010 */
[----:B------:R-:W-:Y:S01]  /*6b40*/  PLOP3.LUT P0, PT, PT, PT, UP0, 0x80, 0x8 ;  /* 0x000000000008781c */ /* 0x000fe20003f0f008 */
[----:B------:R-:W-:Y:S01]  /*6b50*/  @!UPT UIADD3 URZ, UPT, UPT, URZ, URZ, URZ ;  /* 0x000000fffffff290 */ /* 0x000fe2000fffe0ff */
[----:B------:R-:W-:Y:S11]  /*6b60*/  BRA.U !UP1, `(.L_x_112) ;  /* 0x0000000109407547 */ /* 0x000ff6000b800000 */
[----:B------:R-:W-:Y:S01]  /*6b70*/  UISETP.NE.U32.AND UP0, UPT, UR60, URZ, UPT ;  /* 0x000000ff3c00728c */ /* 0x000fe2000bf05070 */
[----:B------:R-:W-:Y:S01]  /*6b80*/  R2UR UR6, R69 ;  /* 0x00000000450672ca */ /* 0x000fe200000e0000 */
[----:B------:R-:W1:Y:S01]  /*6b90*/  LDCU.64 UR8, c[0x0][0x358] ;  /* 0x00006b00ff0877ac */ /* 0x000e620008000a00 */
[----:B------:R-:W-:Y:S02]  /*6ba0*/  HFMA2 R52, -RZ, RZ, 0, 5.9604644775390625e-08 ;  /* 0x00000001ff347431 */ /* 0x000fe400000001ff */
[----:B------:R-:W-:Y:S01]  /*6bb0*/  IMAD.MOV.U32 R0, RZ, RZ, 0x1 ;  /* 0x00000001ff007424 */ /* 0x000fe200078e00ff */
[----:B------:R-:W-:Y:S06]  /*6bc0*/  UISETP.NE.AND.EX UP0, UPT, UR61, URZ, UPT, UP0 ;  /* 0x000000ff3d00728c */ /* 0x000fec000bf05300 */
[----:B------:R-:W-:Y:S05]  /*6bd0*/  PLOP3.LUT P3, PT, PT, PT, UP0, 0x80, 0x8 ;  /* 0x000000000008781c */ /* 0x000fea0003f6f008 */
[----:B------:R-:W2:Y:S01]  /*6be0*/  @UP0 LDCU.64 UR4, c[0x0][0x888] ;  /* 0x00011100ff0407ac */ /* 0x000ea20008000a00 */
[----:B------:R-:W-:Y:S07]  /*6bf0*/  @UP0 UIMAD UR6, UR36, UR6, URZ ;  /* 0x00000006240602a4 */ /* 0x000fee000f8e02ff */
[----:B------:R-:W-:Y:S01]  /*6c00*/  @!P3 PRMT R52, R0, 0x7610, R52 ;  /* 0x000076100034b816 */ /* 0x000fe20000000034 */
[----:B--2---:R-:W-:Y:S06]  /*6c10*/  @UP0 UIMAD.WIDE UR4, UR6, 0x4, UR4 ;  /* 0x00000004060408a5 */ /* 0x004fec000f8e0204 */
[----:B------:R-:W-:Y:S02]  /*6c20*/  IMAD.U32 R2, RZ, RZ, UR4 ;  /* 0x00000004ff027e24 */ /* 0x000fe4000f8e00ff */
[----:B------:R-:W-:Y:S03]  /*6c30*/  IMAD.U32 R3, RZ, RZ, UR5 ;  /* 0x00000005ff037e24 */ /* 0x000fe6000f8e00ff */
[----:B------:R-:W2:Y:S02]  /*6c40*/  @!UP0 LDCU UR4, c[0x0][0x880] ;  /* 0x00011000ff0487ac */ /* 0x000ea40008000800 */
[----:B-1---5:R1:W5:Y:S02]  /*6c50*/  @P3 LDG.E R27, desc[UR8][R2.64] ;  /* 0x00000008021b3981 */ /* 0x022364000c1e1900 */
[----:B-12---:R-:W-:Y:S02]  /*6c60*/  @!P3 MOV R27, UR4 ;  /* 0x00000004001bbc02 */ /* 0x006fe40008000f00 */
.L_x_112:
[----:B------:R-:W-:Y:S05]  /*6c70*/  @!P4 BRA `(.L_x_113) ;  /* 0x000000000024c947 */ /* 0x000fea0003800000 */
[----:B------:R-:W-:Y:S01]  /*6c80*/  ISETP.NE.U32.AND P3, PT, R48, RZ, PT ;  /* 0x000000ff3000720c */ /* 0x000fe20003f65070 */
[----:B------:R-:W1:Y:S03]  /*6c90*/  LDCU.64 UR4, c[0x0][0x358] ;  /* 0x00006b00ff0477ac */ /* 0x000e660008000a00 */
[----:B------:R-:W-:Y:S11]  /*6ca0*/  ISETP.NE.AND.EX P3, PT, R49, RZ, PT, P3 ;  /* 0x000000ff3100720c */ /* 0x000ff60003f65330 */
[----:B------:R-:W-:Y:S02]  /*6cb0*/  @!UPT UIADD3 URZ, UPT, UPT, URZ, URZ, URZ ;  /* 0x000000fffffff290 */ /* 0x000fe4000fffe0ff */
[----:B------:R-:W2:Y:S01]  /*6cc0*/  @P3 LDC.64 R2, c[0x0][0x8a8] ;  /* 0x00022a00ff023b82 */ /* 0x000ea20000000a00 */
[----:B------:R-:W-:Y:S04]  /*6cd0*/  @P3 IMAD R0, R50, UR36, RZ ;  /* 0x0000002432003c24 */ /* 0x000fe8000f8e02ff */
[----:B--2---:R-:W-:Y:S05]  /*6ce0*/  @P3 IMAD.WIDE R2, R0, 0x4, R2 ;  /* 0x0000000400023825 */ /* 0x004fea00078e0202 */
[----:B-1---5:R1:W5:Y:S02]  /*6cf0*/  @P3 LDG.E R24, desc[UR4][R2.64] ;  /* 0x0000000402183981 */ /* 0x022364000c1e1900 */
[----:B-1----:R-:W2:Y:S02]  /*6d00*/  @!P3 LDC R24, c[0x0][0x8a0] ;  /* 0x00022800ff18bb82 */ /* 0x002ea40000000800 */
.L_x_113:
[----:B-----5:R-:W-:Y:S01]  /*6d10*/  FSETP.NEU.AND P3, PT, R27, RZ, PT ;  /* 0x000000ff1b00720b */ /* 0x020fe20003f6d000 */
[----:B------:R-:W-:Y:S01]  /*6d20*/  BSSY B1, `(.L_x_114) ;  /* 0x0000038000017945 */ /* 0x000fe20003800000 */
[----:B------:R-:W-:Y:S01]  /*6d30*/  SEL R3, RZ, 0xffffffff, P2 ;  /* 0xffffffffff037807 */ /* 0x000fe20001000000 */
[----:B------:R-:W-:Y:S01]  /*6d40*/  IMAD.MOV.U32 R74, RZ, RZ, 0x1 ;  /* 0x00000001ff4a7424 */ /* 0x000fe200078e00ff */
[----:B------:R-:W-:Y:S01]  /*6d50*/  @P1 LOP3.LUT P2, RZ, R52, 0xff, RZ, 0xc0, !PT ;  /* 0x000000ff34ff1812 */ /* 0x000fe2000784c0ff */
[----:B------:R-:W-:Y:S01]  /*6d60*/  IMAD R25, R22, 0x80, R23 ;  /* 0x0000008016197824 */ /* 0x000fe200078e0217 */
[----:B------:R-:W-:Y:S01]  /*6d70*/  @P1 SEL R0, RZ, 0xffffffff, P3 ;  /* 0xffffffffff001807 */ /* 0x000fe20001800000 */
[----:B------:R-:W-:Y:S01]  /*6d80*/  IMAD R60, R66, -0x10, R64 ;  /* 0xfffffff0423c7824 */ /* 0x000fe200078e0240 */
[----:B------:R-:W-:Y:S01]  /*6d90*/  LEA R73, R22, UR43, 0x3 ;  /* 0x0000002b16497c11 */ /* 0x000fe2000f8e18ff */
[----:B------:R-:W-:Y:S01]  /*6da0*/  IMAD.MOV.U32 R26, RZ, RZ, RZ ;  /* 0x000000ffff1a7224 */ /* 0x000fe200078e00ff */
[C---:B------:R-:W-:Y:S02]  /*6db0*/  @P0 SEL R0, R3.reuse, R0, !P2 ;  /* 0x0000000003000207 */ /* 0x040fe40005000000 */
[----:B------:R-:W-:Y:S02]  /*6dc0*/  CS2R R38, SRZ ;  /* 0x0000000000267805 */ /* 0x000fe4000001ff00 */
[----:B------:R-:W-:Y:S02]  /*6dd0*/  PLOP3.LUT P2, PT, PT, PT, UP1, 0x80, 0x8 ;  /* 0x000000000008781c */ /* 0x000fe40003f4f018 */
[----:B------:R-:W-:Y:S02]  /*6de0*/  CS2R R36, SRZ ;  /* 0x0000000000247805 */ /* 0x000fe4000001ff00 */
[----:B------:R-:W-:Y:S02]  /*6df0*/  @P1 LOP3.LUT R0, R0, 0x1, RZ, 0xc0, !PT ;  /* 0x0000000100001812 */ /* 0x000fe400078ec0ff */
[----:B------:R-:W-:Y:S02]  /*6e00*/  CS2R R34, SRZ ;  /* 0x0000000000227805 */ /* 0x000fe4000001ff00 */
[----:B------:R-:W-:Y:S02]  /*6e10*/  LOP3.LUT P4, R58, R52, 0xff, RZ, 0xc0, !PT ;  /* 0x000000ff343a7812 */ /* 0x000fe4000788c0ff */
[----:B------:R-:W-:Y:S02]  /*6e20*/  CS2R R32, SRZ ;  /* 0x0000000000207805 */ /* 0x000fe4000001ff00 */
[----:B------:R-:W-:Y:S02]  /*6e30*/  ISETP.NE.U32.OR P5, PT, R0, 0x1, !P1 ;  /* 0x000000010000780c */ /* 0x000fe40004fa5470 */
[----:B------:R-:W-:Y:S02]  /*6e40*/  CS2R R42, SRZ ;  /* 0x00000000002a7805 */ /* 0x000fe4000001ff00 */
[----:B------:R-:W-:Y:S02]  /*6e50*/  SEL R2, RZ, 0xffffffff, P3 ;  /* 0xffffffffff027807 */ /* 0x000fe40001800000 */
[----:B------:R-:W-:Y:S02]  /*6e60*/  CS2R R40, SRZ ;  /* 0x0000000000287805 */ /* 0x000fe4000001ff00 */
[----:B------:R-:W-:Y:S02]  /*6e70*/  P2R R72, PR, RZ, 0x20 ;  /* 0x00000020ff487803 */ /* 0x000fe40000000000 */
[----:B------:R-:W-:Y:S02]  /*6e80*/  CS2R R46, SRZ ;  /* 0x00000000002e7805 */ /* 0x000fe4000001ff00 */
[----:B------:R-:W-:Y:S02]  /*6e90*/  CS2R R44, SRZ ;  /* 0x00000000002c7805 */ /* 0x000fe4000001ff00 */
[----:B------:R-:W-:Y:S04]  /*6ea0*/  @P2 SEL R2, R3, R2, !P4 ;  /* 0x0000000203022207 */ /* 0x000fe80006000000 */
[----:B------:R-:W-:Y:S02]  /*6eb0*/  LOP3.LUT R2, R2, 0x1, RZ, 0xc0, !PT ;  /* 0x0000000102027812 */ /* 0x000fe400078ec0ff */
[----:B------:R-:W-:Y:S02]  /*6ec0*/  @P5 SHF.L.U32 R0, RZ, 0x1f, RZ ;  /* 0x0000001fff005819 */ /* 0x000fe400000006ff */
[----:B------:R-:W-:Y:S02]  /*6ed0*/  ISETP.NE.U32.AND P2, PT, R2, 0x1, PT ;  /* 0x000000010200780c */ /* 0x000fe40003f45070 */
[----:B------:R1:W3:Y:S02]  /*6ee0*/  @P5 SYNCS.PHASECHK.TRANS64.TRYWAIT P1, [UR43+0x40], R0 ;  /* 0x00004000ff0055a7 */ /* 0x0002e4000802112b */
[----:B------:R-:W-:Y:S02]  /*6ef0*/  P2R R75, PR, RZ, 0x4 ;  /* 0x00000004ff4b7803 */ /* 0x000fe40000000000 */
[----:B-1----:R-:W-:Y:S04]  /*6f00*/  SHF.L.U32 R0, R62, 0x1f, RZ ;  /* 0x0000001f3e007819 */ /* 0x002fe800000006ff */
[----:B------:R1:W4:Y:S01]  /*6f10*/  SYNCS.PHASECHK.TRANS64.TRYWAIT P0, [R73+URZ+0xb0], R0 ;  /* 0x0000b000490075a7 */ /* 0x00032200080011ff */
[----:B---3--:R-:W-:Y:S01]  /*6f20*/  @P5 SEL R74, RZ, 0x1, !P1 ;  /* 0x00000001ff4a5807 */ /* 0x008fe20004800000 */
[----:B-1----:R-:W-:Y:S06]  /*6f30*/  @!P5 BRA `(.L_x_115) ;  /* 0x000000000058d947 */ /* 0x002fec0003800000 */
[----:B------:R-:W-:Y:S01]  /*6f40*/  IMAD.MOV.U32 R39, RZ, RZ, RZ ;  /* 0x000000ffff277224 */ /* 0x000fe200078e00ff */
[----:B------:R-:W-:Y:S01]  /*6f50*/  ISETP.NE.AND P1, PT, R74, RZ, PT ;  /* 0x000000ff4a00720c */ /* 0x000fe20003f25270 */
[----:B------:R-:W-:Y:S01]  /*6f60*/  BSSY B0, `(.L_x_116) ;  /* 0x000000c000007945 */ /* 0x000fe20003800000 */
[----:B------:R-:W-:Y:S02]  /*6f70*/  CS2R R46, SRZ ;  /* 0x00000000002e7805 */ /* 0x000fe4000001ff00 */
[----:B------:R-:W-:Y:S02]  /*6f80*/  CS2R R44, SRZ ;  /* 0x00000000002c7805 */ /* 0x000fe4000001ff00 */
[----:B------:R-:W-:Y:S02]  /*6f90*/  CS2R R42, SRZ ;  /* 0x00000000002a7805 */ /* 0x000fe4000001ff00 */
[----:B------:R-:W-:Y:S02]  /*6fa0*/  CS2R R40, SRZ ;  /* 0x0000000000287805 */ /* 0x000fe4000001ff00 */
[----:B------:R-:W-:Y:S02]  /*6fb0*/  CS2R R34, SRZ ;  /* 0x0000000000227805 */ /* 0x000fe4000001ff00 */
[----:B------:R-:W-:Y:S02]  /*6fc0*/  CS2R R32, SRZ ;  /* 0x0000000000207805 */ /* 0x000fe4000001ff00 */
[----:B------:R-:W-:Y:S01]  /*6fd0*/  CS2R R36, SRZ ;  /* 0x0000000000247805 */ /* 0x000fe2000001ff00 */
[----:B------:R-:W-:Y:S06]  /*6fe0*/  @P1 BRA `(.L_x_117) ;  /* 0x00000000000c1947 */ /* 0x000fec0003800000 */
[----:B------:R-:W-:Y:S04]  /*6ff0*/  SHF.L.U32 R3, RZ, 0x1f, RZ ;  /* 0x0000001fff037819 */ /* 0x000fe800000006ff */
[----:B------:R-:W1:Y:S02]  /*7000*/  SYNCS.PHASECHK.TRANS64.TRYWAIT P1, [UR43+0x40], R3 ;  /* 0x00004003ff0075a7 */ /* 0x000e64000802112b */
[----:B-1----:R-:W-:Y:S05]  /*7010*/  @!P1 BRA `(.L_x_118) ;  /* 0x0000005800d09947 */ /* 0x002fea0003800000 */
.L_x_117:
[----:B------:R-:W-:Y:S05]  /*7020*/  BSYNC B0 ;  /* 0x0000000000007941 */ /* 0x000fea0003800000 */
.L_x_116:
[----:B------:R-:W-:Y:S01]  /*7030*/  ISETP.NE.AND P1, PT, R75, RZ, PT ;  /* 0x000000ff4b00720c */ /* 0x000fe20003f25270 */
[----:B------:R-:W-:Y:S11]  /*7040*/  HFMA2 R26, -RZ, RZ, 0, 5.9604644775390625e-08 ;  /* 0x00000001ff1a7431 */ /* 0x000ff600000001ff */
[----:B------:R-:W-:Y:S01]  /*7050*/  @!UPT UIADD3 URZ, UPT, UPT, URZ, URZ, URZ ;  /* 0x000000fffffff290 */ /* 0x000fe2000fffe0ff */
[----:B------:R3:W1:Y:S04]  /*7060*/  @P1 LDS.128 R44, [R65] ;  /* 0x00000000412c1984 */ /* 0x0006680000000c00 */
[----:B------:R3:W1:Y:S04]  /*7070*/  @P1 LDS.128 R40, [R64+0x10] ;  /* 0x0000100040281984 */ /* 0x0006680000000c00 */
[----:B------:R3:W1:Y:S04]  /*7080*/  @P1 LDS.128 R32, [R63+0x20] ;  /* 0x000020003f201984 */ /* 0x0006680000000c00 */
[----:B------:R3:W1:Y:S02]  /*7090*/  @P1 LDS.128 R36, [R60+0x30] ;  /* 0x000030003c241984 */ /* 0x0006640000000c00 */
.L_x_115:
[----:B------:R-:W-:Y:S05]  /*70a0*/  BSYNC B1 ;  /* 0x0000000000017941 */ /* 0x000fea0003800000 */
.L_x_114:
[----:B-1----:R-:W-:Y:S04]  /*70b0*/  SHF.R.U32.HI R2, RZ, 0x15, R25 ;  /* 0x00000015ff027819 */ /* 0x002fe80000011619 */
[----:B------:R-:W-:Y:S01]  /*70c0*/  LOP3.LUT P1, RZ, R2, 0x3, R53, 0x48, !PT ;  /* 0x0000000302ff7812 */ /* 0x000fe20007824835 */
[----:B------:R-:W-:Y:S01]  /*70d0*/  @!UPT UIADD3 URZ, UPT, UPT, URZ, URZ, URZ ;  /* 0x000000fffffff290 */ /* 0x000fe2000fffe0ff */
[----:B----4-:R-:W-:Y:S11]  /*70e0*/  @P0 BRA `(.L_x_119) ;  /* 0x0000000000080947 */ /* 0x010ff60003800000 */
[----:B------:R-:W1:Y:S02]  /*70f0*/  SYNCS.PHASECHK.TRANS64.TRYWAIT P0, [R73+URZ+0xb0], R0 ;  /* 0x0000b000490075a7 */ /* 0x000e6400080011ff */
[----:B-1----:R-:W-:Y:S05]  /*7100*/  @!P0 BRA `(.L_x_120) ;  /* 0x0000005800ac8947 */ /* 0x002fea0003800000 */
.L_x_119:
[----:B------:R-:W-:Y:S05]  /*7110*/  @!P1 BRA `(.L_x_121) ;  /* 0x0000000000409947 */ /* 0x000fea0003800000 */
[----:B------:R-:W4:Y:S01]  /*7120*/  LDCU.64 UR8, c[0x4][0x70] ;  /* 0x01000e00ff0877ac */ /* 0x000f220008000a00 */
[----:B------:R-:W-:Y:S01]  /*7130*/  MOV R3, 0x0 ;  /* 0x0000000000037802 */ /* 0x000fe20000000f00 */
[----:B------:R-:W-:Y:S02]  /*7140*/  HFMA2 R12, -RZ, RZ, 0, 5.9604644775390625e-08 ;  /* 0x00000001ff0c7431 */ /* 0x000fe400000001ff */
[----:B------:R-:W-:Y:S02]  /*7150*/  IMAD.MOV.U32 R8, RZ, RZ, 0x192 ;  /* 0x00000192ff087424 */ /* 0x000fe400078e00ff */
[----:B------:R-:W-:Y:S01]  /*7160*/  IMAD.MOV.U32 R13, RZ, RZ, RZ ;  /* 0x000000ffff0d7224 */ /* 0x000fe200078e00ff */
[----:B------:R-:W5:Y:S01]  /*7170*/  LDCU.64 UR6, c[0x4][0x78] ;  /* 0x01000f00ff0677ac */ /* 0x000f620008000a00 */
[----:B------:R-:W1:Y:S01]  /*7180*/  LDC.64 R2, c[0x4][R3] ;  /* 0x0100000003027b82 */ /* 0x000e620000000a00 */
[----:B------:R-:W2:Y:S01]  /*7190*/  LDCU.64 UR4, c[0x4][0x10] ;  /* 0x01000200ff0477ac */ /* 0x000ea20008000a00 */
[----:B----4-:R-:W-:Y:S01]  /*71a0*/  MOV R5, UR9 ;  /* 0x0000000900057c02 */ /* 0x010fe20008000f00 */
[----:B------:R-:W-:Y:S01]  /*71b0*/  IMAD.U32 R4, RZ, RZ, UR8 ;  /* 0x00000008ff047e24 */ /* 0x000fe2000f8e00ff */
[----:B-----5:R-:W-:Y:S01]  /*71c0*/  MOV R7, UR7 ;  /* 0x0000000700077c02 */ /* 0x020fe20008000f00 */
[----:B------:R-:W-:Y:S01]  /*71d0*/  IMAD.U32 R6, RZ, RZ, UR6 ;  /* 0x00000006ff067e24 */ /* 0x000fe2000f8e00ff */
[----:B--2---:R-:W-:Y:S01]  /*71e0*/  MOV R11, UR5 ;  /* 0x00000005000b7c02 */ /* 0x004fe20008000f00 */
[----:B------:R-:W-:Y:S02]  /*71f0*/  IMAD.U32 R10, RZ, RZ, UR4 ;  /* 0x00000004ff0a7e24 */ /* 0x000fe4000f8e00ff */
[----:B------:R-:W-:Y:S07]  /*7200*/  LEPC R20, `(.L_x_121) ;  /* 0x000000001014794e */ /* 0x000fee0000000000 */
[----:B-1-3--:R-:W-:Y:S05]  /*7210*/  CALL.ABS.NOINC R2 ;  /* 0x0000000002007343 */ /* 0x00afea0003c00000 */
.L_x_121:
[----:B------:R-:W-:Y:S01]  /*7220*/  LOP3.LUT R20, R44, 0xffffe000, RZ, 0xc0, !PT ;  /* 0xffffe0002c147812 */ /* 0x000fe200078ec0ff */
[----:B------:R-:W-:Y:S05]  /*7230*/  WARPSYNC.ALL ;  /* 0x0000000000007948 */ /* 0x000fea0003800000 */
[----:B------:R-:W-:Y:S01]  /*7240*/  R2UR UR4, R25 ;  /* 0x00000000190472ca */ /* 0x000fe200000e0000 */
[----:B------:R-:W-:Y:S01]  /*7250*/  BSSY.RECONVERGENT B0, `(.L_x_122) ;  /* 0x0000058000007945 */ /* 0x000fe20003800200 */
[----:B------:R-:W-:Y:S11]  /*7260*/  ISETP.NE.AND P0, PT, R67, RZ, PT ;  /* 0x000000ff4300720c */ /* 0x000ff60003f05270 */
[----:B------:R-:W1:Y:S02]  /*7270*/  LDTM.x16 R4, tmem[UR4] ;  /* 0x00000004000479ee */ /* 0x000e640008240000 */
[C---:B-12---:R-:W-:Y:S01]  /*7280*/  FMUL R0, R24.reuse, R4 ;  /* 0x0000000418007220 */ /* 0x046fe20000400000 */
[C---:B------:R-:W-:Y:S01]  /*7290*/  FMUL R2, R24.reuse, R5 ;  /* 0x0000000518027220 */ /* 0x040fe20000400000 */
[C---:B------:R-:W-:Y:S01]  /*72a0*/  FMUL R4, R24.reuse, R8 ;  /* 0x0000000818047220 */ /* 0x040fe20000400000 */
[C---:B------:R-:W-:Y:S01]  /*72b0*/  FMUL R5, R24.reuse, R9 ;  /* 0x0000000918057220 */ /* 0x040fe20000400000 */
[C---:B------:R-:W-:Y:S01]  /*72c0*/  FMUL R8, R24.reuse, R12 ;  /* 0x0000000c18087220 */ /* 0x040fe20000400000 */
[C---:B------:R-:W-:Y:S01]  /*72d0*/  FMUL R9, R24.reuse, R13 ;  /* 0x0000000d18097220 */ /* 0x040fe20000400000 */
[C---:B------:R-:W-:Y:S01]  /*72e0*/  FMUL R12, R24.reuse, R16 ;  /* 0x00000010180c7220 */ /* 0x040fe20000400000 */
[----:B------:R-:W-:Y:S01]  /*72f0*/  LOP3.LUT R16, R45, 0xffffe000, RZ, 0xc0, !PT ;  /* 0xffffe0002d107812 */ /* 0x000fe200078ec0ff */
[----:B------:R-:W-:Y:S01]  /*7300*/  FMUL R13, R24, R17 ;  /* 0x00000011180d7220 */ /* 0x000fe20000400000 */
[----:B------:R-:W-:Y:S01]  /*7310*/  LOP3.LUT R17, R46, 0xffffe000, RZ, 0xc0, !PT ;  /* 0xffffe0002e117812 */ /* 0x000fe200078ec0ff */
[----:B------:R-:W-:Y:S01]  /*7320*/  FFMA R28, R27, R20, R0 ;  /* 0x000000141b1c7223 */ /* 0x000fe20000000000 */
[----:B------:R-:W-:Y:S01]  /*7330*/  LOP3.LUT R0, R47, 0xffffe000, RZ, 0xc0, !PT ;  /* 0xffffe0002f007812 */ /* 0x000fe200078ec0ff */
[C---:B------:R-:W-:Y:S01]  /*7340*/  FMUL R3, R24.reuse, R6 ;  /* 0x0000000618037220 */ /* 0x040fe20000400000 */
[C---:B------:R-:W-:Y:S01]  /*7350*/  FMUL R6, R24.reuse, R10 ;  /* 0x0000000a18067220 */ /* 0x040fe20000400000 */
[C---:B------:R-:W-:Y:S01]  /*7360*/  FMUL R7, R24.reuse, R7 ;  /* 0x0000000718077220 */ /* 0x040fe20000400000 */
[----:B------:R-:W-:Y:S01]  /*7370*/  F2FP.TF32.F32.PACK_B R28, R28 ;  /* 0x0000001cff1c723e */ /* 0x000fe200024050ff */
[C---:B------:R-:W-:Y:S01]  /*7380*/  FMUL R10, R24.reuse, R14 ;  /* 0x0000000e180a7220 */ /* 0x040fe20000400000 */
[----:B------:R-:W-:Y:S01]  /*7390*/  FMUL R14, R24, R18 ;  /* 0x00000012180e7220 */ /* 0x000fe20000400000 */
[----:B------:R-:W-:Y:S01]  /*73a0*/  LOP3.LUT R18, R40, 0xffffe000, RZ, 0xc0, !PT ;  /* 0xffffe00028127812 */ /* 0x000fe200078ec0ff */
[----:B------:R-:W-:Y:S01]  /*73b0*/  FFMA R29, R27, R16, R2 ;  /* 0x000000101b1d7223 */ /* 0x000fe20000000002 */
[----:B------:R-:W-:Y:S01]  /*73c0*/  LOP3.LUT R2, R41, 0xffffe000, RZ, 0xc0, !PT ;  /* 0xffffe00029027812 */ /* 0x000fe200078ec0ff */
[----:B------:R-:W-:Y:S01]  /*73d0*/  FFMA R30, R27, R17, R3 ;  /* 0x000000111b1e7223 */ /* 0x000fe20000000003 */
[----:B------:R-:W-:Y:S01]  /*73e0*/  LOP3.LUT R3, R43, 0xffffe000, RZ, 0xc0, !PT ;  /* 0xffffe0002b037812 */ /* 0x000fe200078ec0ff */
[C---:B------:R-:W-:Y:S01]  /*73f0*/  FFMA R31, R27.reuse, R0, R7 ;  /* 0x000000001b1f7223 */ /* 0x040fe20000000007 */
[----:B------:R-:W-:Y:S01]  /*7400*/  LOP3.LUT R0, R42, 0xffffe000, RZ, 0xc0, !PT ;  /* 0xffffe0002a007812 */ /* 0x000fe200078ec0ff */
[C---:B------:R-:W-:Y:S01]  /*7410*/  FFMA R4, R27.reuse, R18, R4 ;  /* 0x000000121b047223 */ /* 0x040fe20000000004 */
[----:B------:R-:W-:Y:S01]  /*7420*/  F2FP.TF32.F32.PACK_B R29, R29 ;  /* 0x0000001dff1d723e */ /* 0x000fe200024050ff */
[C---:B------:R-:W-:Y:S01]  /*7430*/  FFMA R5, R27.reuse, R2, R5 ;  /* 0x000000021b057223 */ /* 0x040fe20000000005 */
[----:B------:R-:W-:Y:S01]  /*7440*/  FMUL R11, R24, R11 ;  /* 0x0000000b180b7220 */ /* 0x000fe20000400000 */
[----:B------:R-:W-:Y:S01]  /*7450*/  F2FP.TF32.F32.PACK_B R30, R30 ;  /* 0x0000001eff1e723e */ /* 0x000fe200024050ff */
[C---:B------:R-:W-:Y:S01]  /*7460*/  FFMA R6, R27.reuse, R0, R6 ;  /* 0x000000001b067223 */ /* 0x040fe20000000006 */
[----:B------:R-:W-:Y:S01]  /*7470*/  F2FP.TF32.F32.PACK_B R31, R31 ;  /* 0x0000001fff1f723e */ /* 0x000fe200024050ff */
[----:B------:R-:W-:Y:S01]  /*7480*/  FFMA R7, R27, R3, R11 ;  /* 0x000000031b077223 */ /* 0x000fe2000000000b */
[----:B------:R-:W-:Y:S01]  /*7490*/  LOP3.LUT R2, R32, 0xffffe000, RZ, 0xc0, !PT ;  /* 0xffffe00020027812 */ /* 0x000fe200078ec0ff */
[----:B------:R-:W-:Y:S01]  /*74a0*/  FMUL R15, R24, R15 ;  /* 0x0000000f180f7220 */ /* 0x000fe20000400000 */
[----:B------:R-:W-:Y:S01]  /*74b0*/  LOP3.LUT R16, R33, 0xffffe000, RZ, 0xc0, !PT ;  /* 0xffffe00021107812 */ /* 0x000fe200078ec0ff */
[----:B------:R1:W-:Y:S01]  /*74c0*/  STS.128 [R65], R28 ;  /* 0x0000001c41007388 */ /* 0x0003e20000000c00 */
[----:B------:R-:W-:Y:S01]  /*74d0*/  LOP3.LUT R0, R34, 0xffffe000, RZ, 0xc0, !PT ;  /* 0xffffe00022007812 */ /* 0x000fe200078ec0ff */
[----:B------:R-:W-:Y:S01]  /*74e0*/  FFMA R8, R27, R2, R8 ;  /* 0x000000021b087223 */ /* 0x000fe20000000008 */
[----:B------:R-:W-:Y:S01]  /*74f0*/  LOP3.LUT R2, R35, 0xffffe000, RZ, 0xc0, !PT ;  /* 0xffffe00023027812 */ /* 0x000fe200078ec0ff */
[C---:B------:R-:W-:Y:S01]  /*7500*/  FFMA R9, R27.reuse, R16, R9 ;  /* 0x000000101b097223 */ /* 0x040fe20000000009 */
[----:B------:R-:W-:Y:S01]  /*7510*/  F2FP.TF32.F32.PACK_B R4, R4 ;  /* 0x00000004ff04723e */ /* 0x000fe200024050ff */
[C---:B------:R-:W-:Y:S01]  /*7520*/  FFMA R10, R27.reuse, R0, R10 ;  /* 0x000000001b0a7223 */ /* 0x040fe2000000000a */
[----:B------:R-:W-:Y:S01]  /*7530*/  F2FP.TF32.F32.PACK_B R5, R5 ;  /* 0x00000005ff05723e */ /* 0x000fe200024050ff */
[----:B------:R-:W-:Y:S01]  /*7540*/  FFMA R11, R27, R2, R15 ;  /* 0x000000021b0b7223 */ /* 0x000fe2000000000f */
[----:B------:R-:W-:Y:S01]  /*7550*/  F2FP.TF32.F32.PACK_B R6, R6 ;  /* 0x00000006ff06723e */ /* 0x000fe200024050ff */
[----:B------:R-:W-:Y:S01]  /*7560*/  FMUL R19, R24, R19 ;  /* 0x0000001318137220 */ /* 0x000fe20000400000 */
[----:B------:R-:W-:Y:S02]  /*7570*/  F2FP.TF32.F32.PACK_B R7, R7 ;  /* 0x00000007ff07723e */ /* 0x000fe400024050ff */
[----:B------:R-:W-:Y:S02]  /*7580*/  LOP3.LUT R3, R36, 0xffffe000, RZ, 0xc0, !PT ;  /* 0xffffe00024037812 */ /* 0x000fe400078ec0ff */
[----:B------:R-:W-:Y:S01]  /*7590*/  LOP3.LUT R0, R37, 0xffffe000, RZ, 0xc0, !PT ;  /* 0xffffe00025007812 */ /* 0x000fe200078ec0ff */
[----:B------:R1:W-:Y:S01]  /*75a0*/  STS.128 [R64+0x10], R4 ;  /* 0x0000100440007388 */ /* 0x0003e20000000c00 */
        /* <DEDUP_REMOVED lines=8> */
[----:B------:R-:W-:Y:S02]  /*7630*/  F2FP.TF32.F32.PACK_B R10, R10 ;  /* 0x0000000aff0a723e */ /* 0x000fe400024050ff */
[----:B------:R-:W-:Y:S02]  /*7640*/  F2FP.TF32.F32.PACK_B R11, R11 ;  /* 0x0000000bff0b723e */ /* 0x000fe400024050ff */
[----:B------:R-:W-:Y:S02]  /*7650*/  F2FP.TF32.F32.PACK_B R12, R12 ;  /* 0x0000000cff0c723e */ /* 0x000fe400024050ff */
[----:B------:R-:W-:Y:S01]  /*7660*/  F2FP.TF32.F32.PACK_B R13, R13 ;  /* 0x0000000dff0d723e */ /* 0x000fe200024050ff */
[----:B------:R1:W-:Y:S01]  /*7670*/  STS.128 [R63+0x20], R8 ;  /* 0x000020083f007388 */ /* 0x0003e20000000c00 */
[----:B------:R-:W-:Y:S02]  /*7680*/  F2FP.TF32.F32.PACK_B R14, R14 ;  /* 0x0000000eff0e723e */ /* 0x000fe400024050ff */
[----:B------:R-:W-:Y:S05]  /*7690*/  F2FP.TF32.F32.PACK_B R15, R15 ;  /* 0x0000000fff0f723e */ /* 0x000fea00024050ff */
[----:B------:R1:W-:Y:S01]  /*76a0*/  STS.128 [R60+0x30], R12 ;  /* 0x0000300c3c007388 */ /* 0x0003e20000000c00 */
[----:B------:R-:W-:Y:S01]  /*76b0*/  @!PT LDS RZ, [RZ] ;  /* 0x00000000fffff984 */ /* 0x000fe20000000800 */
[----:B------:R-:W-:Y:S01]  /*76c0*/  @!PT LDS RZ, [RZ] ;  /* 0x00000000fffff984 */ /* 0x000fe20000000800 */
[----:B------:R-:W-:Y:S01]  /*76d0*/  @!PT LDS RZ, [RZ] ;  /* 0x00000000fffff984 */ /* 0x000fe20000000800 */
[----:B------:R-:W-:Y:S01]  /*76e0*/  @!PT LDS RZ, [RZ] ;  /* 0x00000000fffff984 */ /* 0x000fe20000000800 */
[----:B------:R2:W-:Y:S07]  /*76f0*/  MEMBAR.ALL.CTA ;  /* 0x0000000000007992 */ /* 0x0005ee0000008000 */
[----:B--2---:R-:W2:Y:S02]  /*7700*/  FENCE.VIEW.ASYNC.S ;  /* 0x00000000000073c6 */ /* 0x004ea40000000000 */
[----:B--2---:R-:W-:Y:S06]  /*7710*/  BAR.SYNC.DEFER_BLOCKING 0x1, 0x80 ;  /* 0x0042000000007b1d */ /* 0x004fec0000010000 */
[----:B------:R-:W-:Y:S05]  /*7720*/  @P0 BRA `(.L_x_123) ;  /* 0x0000000000280947 */ /* 0x000fea0003800000 */
[----:B------:R-:W-:Y:S01]  /*7730*/  UIADD3 UR4, UPT, UPT, UR43, 0x200, URZ ;  /* 0x000002002b047890 */ /* 0x000fe2000fffe0ff */
[----:B------:R-:W-:Y:S05]  /*7740*/  UMOV UR51, UR36 ;  /* 0x0000002400337c82 */ /* 0x000fea0008000000 */
[----:B------:R-:W-:Y:S01]  /*7750*/  MOV R57, UR4 ;  /* 0x0000000400397c02 */ /* 0x000fe20008000f00 */
[----:B------:R-:W-:Y:S03]  /*7760*/  UIADD3 UR4, UP0, UPT, UR54, 0x680, URZ ;  /* 0x0000068036047890 */ /* 0x000fe6000ff1e0ff */
[----:B------:R-:W-:Y:S01]  /*7770*/  R2UR UR48, R57 ;  /* 0x00000000393072ca */ /* 0x000fe200000e0000 */
[----:B------:R-:W-:Y:S11]  /*7780*/  UIADD3.X UR5, UPT, UPT, URZ, UR55, URZ, UP0, !UPT ;  /* 0x00000037ff057290 */ /* 0x000ff600087fe4ff */
[----:B------:R-:W-:Y:S01]  /*7790*/  @!UPT UIADD3 URZ, UPT, UPT, URZ, URZ, URZ ;  /* 0x000000fffffff290 */ /* 0x000fe2000fffe0ff */
[----:B------:R2:W-:Y:S01]  /*77a0*/  UTMASTG.3D [UR48], [UR4] ;  /* 0x00000030040073b5 */ /* 0x0005e20008010000 */
[----:B------:R0:W-:Y:S01]  /*77b0*/  UTMACMDFLUSH ;  /* 0x00000000000079b7 */ /* 0x0001e20000000000 */
[----:B--2---:R-:W-:Y:S04]  /*77c0*/  DEPBAR.LE SB0, 0x1 ;  /* 0x000080400000791a */ /* 0x004fe80000000000 */
.L_x_123:
[----:B------:R-:W-:Y:S05]  /*77d0*/  BSYNC.RECONVERGENT B0 ;  /* 0x0000000000007941 */ /* 0x000fea0003800200 */
.L_x_122:
[----:B------:R-:W-:Y:S01]  /*77e0*/  BAR.SYNC.DEFER_BLOCKING 0x1, 0x80 ;  /* 0x0042000000007b1d */ /* 0x000fe20000010000 */
[----:B------:R-:W-:Y:S01]  /*77f0*/  ISETP.NE.AND P1, PT, R72, RZ, PT ;  /* 0x000000ff4800720c */ /* 0x000fe20003f25270 */
[----:B------:R-:W-:Y:S01]  /*7800*/  UISETP.NE.AND UP0, UPT, UR53, URZ, UPT ;  /* 0x000000ff3500728c */ /* 0x000fe2000bf05270 */
[----:B------:R-:W-:Y:S11]  /*7810*/  LEA R2, R26, UR43, 0x3 ;  /* 0x0000002b1a027c11 */ /* 0x000ff6000f8e18ff */
[----:B------:R-:W-:Y:S01]  /*7820*/  @P1 SHF.L.U32 R3, RZ, 0x1f, RZ ;  /* 0x0000001fff031819 */ /* 0x000fe200000006ff */
[----:B------:R-:W-:Y:S06]  /*7830*/  BRA.U !UP0, `(.L_x_124) ;  /* 0x0000000108247547 */ /* 0x000fec000b800000 */
[----:B-1----:R-:W-:Y:S01]  /*7840*/  IMAD.U32 R4, RZ, RZ, UR47 ;  /* 0x0000002fff047e24 */ /* 0x002fe2000f8e00ff */
[----:B------:R-:W-:Y:S01]  /*7850*/  MOV R0, UR52 ;  /* 0x0000003400007c02 */ /* 0x000fe20008000f00 */
[----:B------:R-:W-:Y:S03]  /*7860*/  UIADD3 UR4, UPT, UPT, UR47, 0x1, URZ ;  /* 0x000000012f047890 */ /* 0x000fe6000fffe0ff */
[----:B------:R-:W-:Y:S01]  /*7870*/  @P1 LEA R4, R4, UR43, 0x3 ;  /* 0x0000002b04041c11 */ /* 0x000fe2000f8e18ff */
[----:B------:R-:W-:Y:S04]  /*7880*/  UISETP.NE.AND UP0, UPT, UR4, 0x4, UPT ;  /* 0x000000040400788c */ /* 0x000fe8000bf05270 */
[----:B------:R-:W-:Y:S01]  /*7890*/  @P1 VIADD R4, R4, 0x60 ;  /* 0x0000006004041836 */ /* 0x000fe20000000000 */
[----:B------:R-:W-:Y:S04]  /*78a0*/  USEL UR47, UR4, URZ, UP0 ;  /* 0x000000ff042f7287 */ /* 0x000fe80008000000 */
[----:B------:R-:W-:Y:S04]  /*78b0*/  @P1 PRMT R0, R0, 0x654, R4 ;  /* 0x0000065400001816 */ /* 0x000fe80000000004 */
[----:B------:R2:W-:Y:S04]  /*78c0*/  @P1 SYNCS.ARRIVE.TRANS64.RED.A1T0 RZ, [R0+URZ], RZ ;  /* 0x000000ff00ff19a7 */ /* 0x0005e800081004ff */
.L_x_124:
[----:B------:R-:W4:Y:S01]  /*78d0*/  @P1 SYNCS.PHASECHK.TRANS64.TRYWAIT P0, [R2+URZ+0x40], R3 ;  /* 0x00004003020015a7 */ /* 0x000f2200080011ff */
[----:B------:R-:W-:Y:S01]  /*78e0*/  BSSY B1, `(.L_x_125) ;  /* 0x0000016000017945 */ /* 0x000fe20003800000 */
[----:B----4-:R-:W-:Y:S03]  /*78f0*/  @P1 SEL R74, RZ, 0x1, !P0 ;  /* 0x00000001ff4a1807 */ /* 0x010fe60004000000 */
[----:B------:R-:W-:Y:S05]  /*7900*/  @!P1 BRA `(.L_x_126) ;  /* 0x00000000004c9947 */ /* 0x000fea0003800000 */
[----:B------:R-:W-:Y:S01]  /*7910*/  ISETP.NE.AND P0, PT, R74, RZ, PT ;  /* 0x000000ff4a00720c */ /* 0x000fe20003f05270 */
[----:B------:R-:W-:Y:S01]  /*7920*/  BSSY B0, `(.L_x_127) ;  /* 0x000000b000007945 */ /* 0x000fe20003800000 */
[----:B------:R-:W-:Y:S11]  /*7930*/  ISETP.NE.AND P1, PT, R75, RZ, PT ;  /* 0x000000ff4b00720c */ /* 0x000ff60003f25270 */
[----:B------:R-:W-:Y:S02]  /*7940*/  @!UPT UIADD3 URZ, UPT, UPT, URZ, URZ, URZ ;  /* 0x000000fffffff290 */ /* 0x000fe4000fffe0ff */
[C---:B-1----:R-:W-:Y:S01]  /*7950*/  @P1 IMAD R6, R26.reuse, 0x2000, R65 ;  /* 0x000020001a061824 */ /* 0x042fe200078e0241 */
[C---:B------:R-:W-:Y:S01]  /*7960*/  @P1 LEA R4, R26.reuse, R63, 0xd ;  /* 0x0000003f1a041211 */ /* 0x040fe200078e68ff */
[C---:B------:R-:W-:Y:S02]  /*7970*/  @P1 IMAD R5, R26.reuse, 0x2000, R64 ;  /* 0x000020001a051824 */ /* 0x040fe400078e0240 */
[----:B------:R-:W-:Y:S01]  /*7980*/  @P1 IMAD R3, R26, 0x2000, R60 ;  /* 0x000020001a031824 */ /* 0x000fe200078e023c */
[----:B------:R-:W-:Y:S06]  /*7990*/  @P0 BRA `(.L_x_128) ;  /* 0x00000000000c0947 */ /* 0x000fec0003800000 */
[----:B--2---:R-:W-:Y:S04]  /*79a0*/  SHF.L.U32 R0, RZ, 0x1f, RZ ;  /* 0x0000001fff007819 */ /* 0x004fe800000006ff */
[----:B------:R-:W1:Y:S02]  /*79b0*/  SYNCS.PHASECHK.TRANS64.TRYWAIT P0, [R2+URZ+0x40], R0 ;  /* 0x00004000020075a7 */ /* 0x000e6400080011ff */
[----:B-1----:R-:W-:Y:S05]  /*79c0*/  @!P0 BRA `(.L_x_129) ;  /* 0x0000005000908947 */ /* 0x002fea0003800000 */
.L_x_128:
[----:B------:R-:W-:Y:S05]  /*79d0*/  BSYNC B0 ;  /* 0x0000000000007941 */ /* 0x000fea0003800000 */
.L_x_127:
[----:B------:R-:W-:Y:S02]  /*79e0*/  ISETP.NE.AND P0, PT, R75, RZ, PT ;  /* 0x000000ff4b00720c */ /* 0x000fe40003f05270 */
[----:B------:R-:W-:Y:S11]  /*79f0*/  IADD3 R26, PT, PT, R26, 0x1, RZ ;  /* 0x000000011a1a7810 */ /* 0x000ff60007ffe0ff */
[----:B------:R4:W1:Y:S04]  /*7a00*/  @P0 LDS.128 R44, [R6] ;  /* 0x00000000062c0984 */ /* 0x0008680000000c00 */
[----:B------:R4:W1:Y:S04]  /*7a10*/  @P0 LDS.128 R40, [R5+0x10] ;  /* 0x0000100005280984 */ /* 0x0008680000000c00 */
[----:B------:R4:W1:Y:S04]  /*7a20*/  @P0 LDS.128 R32, [R4+0x20] ;  /* 0x0000200004200984 */ /* 0x0008680000000c00 */
[----:B------:R4:W1:Y:S02]  /*7a30*/  @P0 LDS.128 R36, [R3+0x30] ;  /* 0x0000300003240984 */ /* 0x0008640000000c00 */
.L_x_126:
[----:B------:R-:W-:Y:S05]  /*7a40*/  BSYNC B1 ;  /* 0x0000000000017941 */ /* 0x000fea0003800000 */
.L_x_125:
[----:B-12---:R-:W-:Y:S05]  /*7a50*/  VIADD R0, R25, 0x10 ;  /* 0x0000001019007836 */ /* 0x006fea0000000000 */
[----:B------:R-:W-:Y:S04]  /*7a60*/  SHF.R.U32.HI R0, RZ, 0x15, R0 ;  /* 0x00000015ff007819 */ /* 0x000fe80000011600 */
[----:B------:R-:W-:Y:S11]  /*7a70*/  LOP3.LUT P0, RZ, R0, 0x3, R53, 0x48, !PT ;  /* 0x0000000300ff7812 */ /* 0x000ff60007804835 */
[----:B------:R-:W-:Y:S02]  /*7a80*/  @!UPT UIADD3 URZ, UPT, UPT, URZ, URZ, URZ ;  /* 0x000000fffffff290 */ /* 0x000fe4000fffe0ff */
[----:B------:R-:W-:Y:S05]  /*7a90*/  @!P0 BRA `(.L_x_130) ;  /* 0x0000000000408947 */ /* 0x000fea0003800000 */
[----:B------:R-:W1:Y:S01]  /*7aa0*/  LDCU.64 UR8, c[0x4][0x70] ;  /* 0x01000e00ff0877ac */ /* 0x000e620008000a00 */
[----:B----4-:R-:W-:Y:S01]  /*7ab0*/  MOV R3, 0x0 ;  /* 0x0000000000037802 */ /* 0x010fe20000000f00 */
[----:B------:R-:W-:Y:S02]  /*7ac0*/  HFMA2 R12, -RZ, RZ, 0, 5.9604644775390625e-08 ;  /* 0x00000001ff0c7431 */ /* 0x000fe400000001ff */
[----:B------:R-:W-:Y:S02]  /*7ad0*/  IMAD.MOV.U32 R8, RZ, RZ, 0x192 ;  /* 0x00000192ff087424 */ /* 0x000fe400078e00ff */
[----:B------:R-:W-:Y:S01]  /*7ae0*/  IMAD.MOV.U32 R13, RZ, RZ, RZ ;  /* 0x000000ffff0d7224 */ /* 0x000fe200078e00ff */
[----:B------:R-:W2:Y:S01]  /*7af0*/  LDCU.64 UR6, c[0x4][0x78] ;  /* 0x01000f00ff0677ac */ /* 0x000ea20008000a00 */
[----:B------:R-:W4:Y:S01]  /*7b00*/  LDC.64 R2, c[0x4][R3] ;  /* 0x0100000003027b82 */ /* 0x000f220000000a00 */
[----:B------:R-:W5:Y:S01]  /*7b10*/  LDCU.64 UR4, c[0x4][0x10] ;  /* 0x01000200ff0477ac */ /* 0x000f620008000a00 */
[----:B-1----:R-:W-:Y:S01]  /*7b20*/  MOV R5, UR9 ;  /* 0x0000000900057c02 */ /* 0x002fe20008000f00 */
[----:B------:R-:W-:Y:S01]  /*7b30*/  IMAD.U32 R4, RZ, RZ, UR8 ;  /* 0x00000008ff047e24 */ /* 0x000fe2000f8e00ff */
[----:B--2---:R-:W-:Y:S01]  /*7b40*/  MOV R7, UR7 ;  /* 0x0000000700077c02 */ /* 0x004fe20008000f00 */
[----:B------:R-:W-:Y:S01]  /*7b50*/  IMAD.U32 R6, RZ, RZ, UR6 ;  /* 0x00000006ff067e24 */ /* 0x000fe2000f8e00ff */
[----:B-----5:R-:W-:Y:S01]  /*7b60*/  MOV R11, UR5 ;  /* 0x00000005000b7c02 */ /* 0x020fe20008000f00 */
[----:B------:R-:W-:Y:S02]  /*7b70*/  IMAD.U32 R10, RZ, RZ, UR4 ;  /* 0x00000004ff0a7e24 */ /* 0x000fe4000f8e00ff */
[----:B------:R-:W-:Y:S07]  /*7b80*/  LEPC R20, `(.L_x_130) ;  /* 0x000000001014794e */ /* 0x000fee0000000000 */
[----:B---34-:R-:W-:Y:S05]  /*7b90*/  CALL.ABS.NOINC R2 ;  /* 0x0000000002007343 */ /* 0x018fea0003c00000 */
.L_x_130:
[----:B------:R-:W-:Y:S01]  /*7ba0*/  ISETP.NE.AND P6, PT, R72, RZ, PT ;  /* 0x000000ff4800720c */ /* 0x000fe20003fc5270 */
[----:B------:R-:W-:Y:S05]  /*7bb0*/  WARPSYNC.ALL ;  /* 0x0000000000007948 */ /* 0x000fea0003800000 */
[----:B------:R-:W-:Y:S01]  /*7bc0*/  R2UR UR4, R25 ;  /* 0x00000000190472ca */ /* 0x000fe200000e0000 */
[----:B------:R-:W-:Y:S01]  /*7bd0*/  IMAD.U32 R0, RZ, RZ, UR47 ;  /* 0x0000002fff007e24 */ /* 0x000fe2000f8e00ff */
[----:B------:R-:W-:Y:S01]  /*7be0*/  LOP3.LUT R20, R44, 0xffffe000, RZ, 0xc0, !PT ;  /* 0xffffe0002c147812 */ /* 0x000fe200078ec0ff */
[----:B------:R-:W-:Y:S01]  /*7bf0*/  IMAD.U32 R21, RZ, RZ, UR52 ;  /* 0x00000034ff157e24 */ /* 0x000fe2000f8e00ff */
[----:B------:R-:W-:Y:S01]  /*7c00*/  ISETP.NE.AND P0, PT, R67, RZ, PT ;  /* 0x000000ff4300720c */ /* 0x000fe20003f05270 */
[----:B------:R-:W-:Y:S02]  /*7c10*/  BSSY.RECONVERGENT B0, `(.L_x_131) ;  /* 0x000005b000007945 */ /* 0x000fe40003800200 */
[----:B------:R-:W-:Y:S05]  /*7c20*/  @P6 LEA R0, R0, UR43, 0x3 ;  /* 0x0000002b00006c11 */ /* 0x000fea000f8e18ff */
[----:B------:R-:W-:Y:S01]  /*7c30*/  @P6 VIADD R0, R0, 0x60 ;  /* 0x0000006000006836 */ /* 0x000fe20000000000 */
[----:B----4-:R-:W1:Y:S04]  /*7c40*/  LDTM.x16 R4, tmem[UR4+0x10] ;  /* 0x00001004000479ee */ /* 0x010e680008240000 */
[----:B------:R-:W-:Y:S01]  /*7c50*/  @P6 PRMT R21, R21, 0x654, R0 ;  /* 0x0000065415156816 */ /* 0x000fe20000000000 */
[C---:B-1----:R-:W-:Y:S01]  /*7c60*/  FMUL R0, R24.reuse, R4 ;  /* 0x0000000418007220 */ /* 0x042fe20000400000 */
[C---:B------:R-:W-:Y:S01]  /*7c70*/  FMUL R4, R24.reuse, R8 ;  /* 0x0000000818047220 */ /* 0x040fe20000400000 */
[C---:B------:R-:W-:Y:S01]  /*7c80*/  FMUL R8, R24.reuse, R12 ;  /* 0x0000000c18087220 */ /* 0x040fe20000400000 */
[C---:B------:R-:W-:Y:S01]  /*7c90*/  FMUL R12, R24.reuse, R16 ;  /* 0x00000010180c7220 */ /* 0x040fe20000400000 */
[----:B------:R-:W-:Y:S01]  /*7ca0*/  LOP3.LUT R16, R45, 0xffffe000, RZ, 0xc0, !PT ;  /* 0xffffe0002d107812 */ /* 0x000fe200078ec0ff */
[C---:B------:R-:W-:Y:S01]  /*7cb0*/  FMUL R2, R24.reuse, R5 ;  /* 0x0000000518027220 */ /* 0x040fe20000400000 */
[C---:B------:R-:W-:Y:S01]  /*7cc0*/  FMUL R3, R24.reuse, R6 ;  /* 0x0000000618037220 */ /* 0x040fe20000400000 */
[----:B------:R-:W-:Y:S01]  /*7cd0*/  FMUL R5, R24, R9 ;  /* 0x0000000918057220 */ /* 0x000fe20000400000 */
[----:B------:R-:W-:Y:S01]  /*7ce0*/  FFMA R28, R27, R20, R0 ;  /* 0x000000141b1c7223 */ /* 0x000fe20000000000 */
[----:B------:R-:W-:Y:S01]  /*7cf0*/  LOP3.LUT R0, R46, 0xffffe000, RZ, 0xc0, !PT ;  /* 0xffffe0002e007812 */ /* 0x000fe200078ec0ff */
[C---:B------:R-:W-:Y:S01]  /*7d00*/  FMUL R6, R24.reuse, R10 ;  /* 0x0000000a18067220 */ /* 0x040fe20000400000 */
[C---:B------:R-:W-:Y:S01]  /*7d10*/  FMUL R9, R24.reuse, R13 ;  /* 0x0000000d18097220 */ /* 0x040fe20000400000 */
[C---:B------:R-:W-:Y:S01]  /*7d20*/  FMUL R10, R24.reuse, R14 ;  /* 0x0000000e180a7220 */ /* 0x040fe20000400000 */
[----:B------:R-:W-:Y:S01]  /*7d30*/  F2FP.TF32.F32.PACK_B R28, R28 ;  /* 0x0000001cff1c723e */ /* 0x000fe200024050ff */
[C---:B------:R-:W-:Y:S01]  /*7d40*/  FMUL R13, R24.reuse, R17 ;  /* 0x00000011180d7220 */ /* 0x040fe20000400000 */
[----:B------:R-:W-:Y:S01]  /*7d50*/  LOP3.LUT R17, R47, 0xffffe000, RZ, 0xc0, !PT ;  /* 0xffffe0002f117812 */ /* 0x000fe200078ec0ff */
[----:B------:R-:W-:Y:S01]  /*7d60*/  FMUL R14, R24, R18 ;  /* 0x00000012180e7220 */ /* 0x000fe20000400000 */
[----:B------:R-:W-:Y:S01]  /*7d70*/  LOP3.LUT R18, R40, 0xffffe000, RZ, 0xc0, !PT ;  /* 0xffffe00028127812 */ /* 0x000fe200078ec0ff */
[----:B------:R-:W-:Y:S01]  /*7d80*/  FFMA R29, R27, R16, R2 ;  /* 0x000000101b1d7223 */ /* 0x000fe20000000002 */
[----:B------:R-:W-:Y:S01]  /*7d90*/  LOP3.LUT R2, R41, 0xffffe000, RZ, 0xc0, !PT ;  /* 0xffffe00029027812 */ /* 0x000fe200078ec0ff */
[----:B------:R-:W-:Y:S01]  /*7da0*/  FMUL R7, R24, R7 ;  /* 0x0000000718077220 */ /* 0x000fe20000400000 */
[----:B------:R-:W-:Y:S01]  /*7db0*/  LOP3.LUT R16, R33, 0xffffe000, RZ, 0xc0, !PT ;  /* 0xffffe00021107812 */ /* 0x000fe200078ec0ff */
[C---:B------:R-:W-:Y:S01]  /*7dc0*/  FFMA R30, R27.reuse, R0, R3 ;  /* 0x000000001b1e7223 */ /* 0x040fe20000000003 */
[----:B------:R-:W-:Y:S01]  /*7dd0*/  LOP3.LUT R0, R42, 0xffffe000, RZ, 0xc0, !PT ;  /* 0xffffe0002a007812 */ /* 0x000fe200078ec0ff */
[C---:B------:R-:W-:Y:S01]  /*7de0*/  FFMA R31, R27.reuse, R17, R7 ;  /* 0x000000111b1f7223 */ /* 0x040fe20000000007 */
[----:B------:R-:W-:Y:S01]  /*7df0*/  F2FP.TF32.F32.PACK_B R29, R29 ;  /* 0x0000001dff1d723e */ /* 0x000fe200024050ff */
[C---:B------:R-:W-:Y:S01]  /*7e00*/  FFMA R4, R27.reuse, R18, R4 ;  /* 0x000000121b047223 */ /* 0x040fe20000000004 */
[----:B------:R-:W-:Y:S01]  /*7e10*/  F2FP.TF32.F32.PACK_B R30, R30 ;  /* 0x0000001eff1e723e */ /* 0x000fe200024050ff */
[----:B------:R-:W-:Y:S01]  /*7e20*/  FFMA R5, R27, R2, R5 ;  /* 0x000000021b057223 */ /* 0x000fe20000000005 */
[----:B------:R-:W-:Y:S01]  /*7e30*/  LOP3.LUT R2, R43, 0xffffe000, RZ, 0xc0, !PT ;  /* 0xffffe0002b027812 */ /* 0x000fe200078ec0ff */
[----:B------:R-:W-:Y:S01]  /*7e40*/  FMUL R11, R24, R11 ;  /* 0x0000000b180b7220 */ /* 0x000fe20000400000 */
[----:B------:R-:W-:Y:S01]  /*7e50*/  F2FP.TF32.F32.PACK_B R31, R31 ;  /* 0x0000001fff1f723e */ /* 0x000fe200024050ff */
[C---:B------:R-:W-:Y:S01]  /*7e60*/  FFMA R6, R27.reuse, R0, R6 ;  /* 0x000000001b067223 */ /* 0x040fe20000000006 */
[----:B------:R-:W-:Y:S01]  /*7e70*/  LOP3.LUT R3, R32, 0xffffe000, RZ, 0xc0, !PT ;  /* 0xffffe00020037812 */ /* 0x000fe200078ec0ff */
[----:B------:R-:W-:Y:S01]  /*7e80*/  FFMA R7, R27, R2, R11 ;  /* 0x000000021b077223 */ /* 0x000fe2000000000b */
[----:B------:R-:W-:Y:S01]  /*7e90*/  F2FP.TF32.F32.PACK_B R4, R4 ;  /* 0x00000004ff04723e */ /* 0x000fe200024050ff */
[----:B------:R1:W-:Y:S01]  /*7ea0*/  STS.128 [R65+0x2000], R28 ;  /* 0x0020001c41007388 */ /* 0x0003e20000000c00 */
[----:B------:R-:W-:Y:S01]  /*7eb0*/  LOP3.LUT R0, R34, 0xffffe000, RZ, 0xc0, !PT ;  /* 0xffffe00022007812 */ /* 0x000fe200078ec0ff */
[----:B------:R-:W-:Y:S01]  /*7ec0*/  FMUL R15, R24, R15 ;  /* 0x0000000f180f7220 */ /* 0x000fe20000400000 */
[----:B------:R-:W-:Y:S01]  /*7ed0*/  LOP3.LUT R2, R35, 0xffffe000, RZ, 0xc0, !PT ;  /* 0xffffe00023027812 */ /* 0x000fe200078ec0ff */
[C---:B------:R-:W-:Y:S01]  /*7ee0*/  FFMA R8, R27.reuse, R3, R8 ;  /* 0x000000031b087223 */ /* 0x040fe20000000008 */
[----:B------:R-:W-:Y:S01]  /*7ef0*/  F2FP.TF32.F32.PACK_B R5, R5 ;  /* 0x00000005ff05723e */ /* 0x000fe200024050ff */
[C---:B------:R-:W-:Y:S01]  /*7f00*/  FFMA R9, R27.reuse, R16, R9 ;  /* 0x000000101b097223 */ /* 0x040fe20000000009 */
[----:B------:R-:W-:Y:S01]  /*7f10*/  F2FP.TF32.F32.PACK_B R6, R6 ;  /* 0x00000006ff06723e */ /* 0x000fe200024050ff */
[C---:B------:R-:W-:Y:S01]  /*7f20*/  FFMA R10, R27.reuse, R0, R10 ;  /* 0x000000001b0a7223 */ /* 0x040fe2000000000a */
[----:B------:R-:W-:Y:S01]  /*7f30*/  F2FP.TF32.F32.PACK_B R7, R7 ;  /* 0x00000007ff07723e */ /* 0x000fe200024050ff */
[----:B------:R-:W-:Y:S01]  /*7f40*/  FFMA R11, R27, R2, R15 ;  /* 0x000000021b0b7223 */ /* 0x000fe2000000000f */
[----:B------:R-:W-:Y:S01]  /*7f50*/  LOP3.LUT R0, R36, 0xffffe000, RZ, 0xc0, !PT ;  /* 0xffffe00024007812 */ /* 0x000fe200078ec0ff */
[----:B------:R-:W-:Y:S01]  /*7f60*/  FMUL R19, R24, R19 ;  /* 0x0000001318137220 */ /* 0x000fe20000400000 */
        /* <DEDUP_REMOVED lines=16> */
[----:B------:R-:W-:Y:S02]  /*8070*/  F2FP.TF32.F32.PACK_B R15, R15 ;  /* 0x0000000fff0f723e */ /* 0x000fe400024050ff */
[----:B------:R-:W-:Y:S02]  /*8080*/  LEA R0, R26, UR43, 0x3 ;  /* 0x0000002b1a007c11 */ /* 0x000fe4000f8e18ff */
[----:B------:R-:W-:Y:S01]  /*8090*/  @P6 SHF.L.U32 R2, RZ, 0x1f, RZ ;  /* 0x0000001fff026819 */ /* 0x000fe200000006ff */
        /* <DEDUP_REMOVED lines=9> */
[----:B------:R-:W-:Y:S02]  /*8130*/  UIADD3 UR4, UP0, UPT, UR54, 0x680, URZ ;  /* 0x0000068036047890 */ /* 0x000fe4000ff1e0ff */
[----:B------:R-:W-:Y:S02]  /*8140*/  UIADD3 UR9, UPT, UPT, UR49, 0x10, URZ ;  /* 0x0000001031097890 */ /* 0x000fe4000fffe0ff */
[----:B------:R-:W-:Y:S02]  /*8150*/  UIADD3 UR8, UPT, UPT, UR43, 0x2200, URZ ;  /* 0x000022002b087890 */ /* 0x000fe4000fffe0ff */
[----:B------:R-:W-:Y:S01]  /*8160*/  UIADD3.X UR5, UPT, UPT, URZ, UR55, URZ, UP0, !UPT ;  /* 0x00000037ff057290 */ /* 0x000fe200087fe4ff */
[----:B------:R-:W-:Y:S01]  /*8170*/  UMOV UR10, UR50 ;  /* 0x00000032000a7c82 */ /* 0x000fe20008000000 */
[----:B------:R-:W-:Y:S07]  /*8180*/  UMOV UR11, UR36 ;  /* 0x00000024000b7c82 */ /* 0x000fee0008000000 */
[----:B------:R2:W-:Y:S01]  /*8190*/  UTMASTG.3D [UR8], [UR4] ;  /* 0x00000008040073b5 */ /* 0x0005e20008010000 */
[----:B------:R0:W-:Y:S01]  /*81a0*/  UTMACMDFLUSH ;  /* 0x00000000000079b7 */ /* 0x0001e20000000000 */
[----:B--2---:R-:W-:Y:S04]  /*81b0*/  DEPBAR.LE SB0, 0x1 ;  /* 0x000080400000791a */ /* 0x004fe80000000000 */
.L_x_132:
[----:B------:R-:W-:Y:S05]  /*81c0*/  BSYNC.RECONVERGENT B0 ;  /* 0x0000000000007941 */ /* 0x000fea0003800200 */
.L_x_131:
[----:B------:R-:W-:Y:S01]  /*81d0*/  BAR.SYNC.DEFER_BLOCKING 0x1, 0x80 ;  /* 0x0042000000007b1d */ /* 0x000fe20000010000 */
[----:B------:R-:W-:Y:S04]  /*81e0*/  UIADD3 UR4, UPT, UPT, UR47, 0x1, URZ ;  /* 0x000000012f047890 */ /* 0x000fe8000fffe0ff */
[----:B------:R-:W-:Y:S04]  /*81f0*/  UISETP.NE.AND UP0, UPT, UR4, 0x4, UPT ;  /* 0x000000040400788c */ /* 0x000fe8000bf05270 */
[----:B------:R-:W-:Y:S01]  /*8200*/  USEL UR46, UR4, URZ, UP0 ;  /* 0x000000ff042e7287 */ /* 0x000fe20008000000 */
[----:B------:R2:W-:Y:S01]  /*8210*/  @P6 SYNCS.ARRIVE.TRANS64.RED.A1T0 RZ, [R21+URZ], RZ ;  /* 0x000000ff15ff69a7 */ /* 0x0005e200081004ff */
[----:B------:R-:W-:Y:S01]  /*8220*/  BSSY B1, `(.L_x_133) ;  /* 0x0000017000017945 */ /* 0x000fe20003800000 */
[----:B------:R-:W4:Y:S02]  /*8230*/  @P6 SYNCS.PHASECHK.TRANS64.TRYWAIT P0, [R0+URZ+0x40], R2 ;  /* 0x00004002000065a7 */ /* 0x000f2400080011ff */
[----:B----4-:R-:W-:Y:S01]  /*8240*/  @P6 SEL R74, RZ, 0x1, !P0 ;  /* 0x00000001ff4a6807 */ /* 0x010fe20004000000 */
[----:B--2---:R-:W-:Y:S06]  /*8250*/  @!P6 BRA `(.L_x_134) ;  /* 0x00000000004ce947 */ /* 0x004fec0003800000 */
        /* <DEDUP_REMOVED lines=9> */
[----:B------:R-:W-:Y:S04]  /*82f0*/  SHF.L.U32 R6, RZ, 0x1f, RZ ;  /* 0x0000001fff067819 */ /* 0x000fe800000006ff */
[----:B------:R-:W1:Y:S02]  /*8300*/  SYNCS.PHASECHK.TRANS64.TRYWAIT P0, [R0+URZ+0x40], R6 ;  /* 0x00004006000075a7 */ /* 0x000e6400080011ff */
[----:B-1----:R-:W-:Y:S05]  /*8310*/  @!P0 BRA `(.L_x_137) ;  /* 0x0000004800508947 */ /* 0x002fea0003800000 */
.L_x_136:
[----:B------:R-:W-:Y:S05]  /*8320*/  BSYNC B0 ;  /* 0x0000000000007941 */ /* 0x000fea0003800000 */
.L_x_135:
[----:B------:R-:W-:Y:S02]  /*8330*/  ISETP.NE.AND P0, PT, R75, RZ, PT ;  /* 0x000000ff4b00720c */ /* 0x000fe40003f05270 */
[----:B------:R-:W-:Y:S11]  /*8340*/  IADD3 R26, PT, PT, R26, 0x1, RZ ;  /* 0x000000011a1a7810 */ /* 0x000ff60007ffe0ff */
[----:B------:R2:W4:Y:S04]  /*8350*/  @P0 LDS.128 R44, [R5] ;  /* 0x00000000052c0984 */ /* 0x0005280000000c00 */
[----:B------:R2:W1:Y:S04]  /*8360*/  @P0 LDS.128 R40, [R4+0x10] ;  /* 0x0000100004280984 */ /* 0x0004680000000c00 */
[----:B------:R2:W1:Y:S04]  /*8370*/  @P0 LDS.128 R32, [R3+0x20] ;  /* 0x0000200003200984 */ /* 0x0004680000000c00 */
[----:B------:R2:W1:Y:S02]  /*8380*/  @P0 LDS.128 R36, [R2+0x30] ;  /* 0x0000300002240984 */ /* 0x0004640000000c00 */
.L_x_134:
[----:B------:R-:W-:Y:S05]  /*8390*/  BSYNC B1 ;  /* 0x0000000000017941 */ /* 0x000fea0003800000 */
.L_x_133:
[----:B-1----:R-:W-:Y:S05]  /*83a0*/  VIADD R0, R25, 0x20 ;  /* 0x0000002019007836 */ /* 0x002fea0000000000 */
[----:B------:R-:W-:Y:S04]  /*83b0*/  SHF.R.U32.HI R0, RZ, 0x15, R0 ;  /* 0x00000015ff007819 */ /* 0x000fe80000011600 */
[----:B------:R-:W-:Y:S11]  /*83c0*/  LOP3.LUT P0, RZ, R0, 0x3, R53, 0x48, !PT ;  /* 0x0000000300ff7812 */ /* 0x000ff60007804835 */
[----:B------:R-:W-:Y:S02]  /*83d0*/  @!UPT UIADD3 URZ, UPT, UPT, URZ, URZ, URZ ;  /* 0x000000fffffff290 */ /* 0x000fe4000fffe0ff */
[----:B------:R-:W-:Y:S05]  /*83e0*/  @!P0 BRA `(.L_x_138) ;  /* 0x0000000000408947 */ /* 0x000fea0003800000 */
[----:B------:R-:W1:Y:S01]  /*83f0*/  LDCU.64 UR8, c[0x4][0x70] ;  /* 0x01000e00ff0877ac */ /* 0x000e620008000a00 */
[----:B--2---:R-:W-:Y:S01]  /*8400*/  MOV R3, 0x0 ;  /* 0x0000000000037802 */ /* 0x004fe20000000f00 */
[----:B------:R-:W-:Y:S02]  /*8410*/  HFMA2 R12, -RZ, RZ, 0, 5.9604644775390625e-08 ;  /* 0x00000001ff0c7431 */ /* 0x000fe400000001ff */
[----:B------:R-:W-:Y:S02]  /*8420*/  IMAD.MOV.U32 R8, RZ, RZ, 0x192 ;  /* 0x00000192ff087424 */ /* 0x000fe400078e00ff */
[----:B------:R-:W-:Y:S01]  /*8430*/  IMAD.MOV.U32 R13, RZ, RZ, RZ ;  /* 0x000000ffff0d7224 */ /* 0x000fe200078e00ff */
[----:B------:R-:W2:Y:S01]  /*8440*/  LDCU.64 UR6, c[0x4][0x78] ;  /* 0x01000f00ff0677ac */ /* 0x000ea20008000a00 */
[----:B------:R-:W3:Y:S01]  /*8450*/  LDC.64 R2, c[0x4][R3] ;  /* 0x0100000003027b82 */ /* 0x000ee20000000a00 */
        /* <DEDUP_REMOVED lines=9> */
.L_x_138:
[----:B------:R-:W-:Y:S01]  /*84f0*/  ISETP.NE.AND P6, PT, R72, RZ, PT ;  /* 0x000000ff4800720c */ /* 0x000fe20003fc5270 */
[----:B------:R-:W-:Y:S05]  /*8500*/  WARPSYNC.ALL ;  /* 0x0000000000007948 */ /* 0x000fea0003800000 */
[----:B------:R-:W-:Y:S01]  /*8510*/  R2UR UR4, R25 ;  /* 0x00000000190472ca */ /* 0x000fe200000e0000 */
[----:B------:R-:W-:Y:S01]  /*8520*/  IMAD.U32 R0, RZ, RZ, UR46 ;  /* 0x0000002eff007e24 */ /* 0x000fe2000f8e00ff */
[----:B----4-:R-:W-:Y:S01]  /*8530*/  LOP3.LUT R20, R44, 0xffffe000, RZ, 0xc0, !PT ;  /* 0xffffe0002c147812 */ /* 0x010fe200078ec0ff */
[----:B------:R-:W-:Y:S01]  /*8540*/  IMAD.U32 R21, RZ, RZ, UR52 ;  /* 0x00000034ff157e24 */ /* 0x000fe2000f8e00ff */
[----:B------:R-:W-:Y:S01]  /*8550*/  ISETP.NE.AND P0, PT, R67, RZ, PT ;  /* 0x000000ff4300720c */ /* 0x000fe20003f05270 */
[----:B------:R-:W-:Y:S02]  /*8560*/  BSSY.RECONVERGENT B0, `(.L_x_139) ;  /* 0x000005b000007945 */ /* 0x000fe40003800200 */
[----:B------:R-:W-:Y:S05]  /*8570*/  @P6 LEA R0, R0, UR43, 0x3 ;  /* 0x0000002b00006c11 */ /* 0x000fea000f8e18ff */
[----:B------:R-:W-:Y:S01]  /*8580*/  @P6 VIADD R0, R0, 0x60 ;  /* 0x0000006000006836 */ /* 0x000fe20000000000 */
[----:B--2---:R-:W1:Y:S04]  /*8590*/  LDTM.x16 R4, tmem[UR4+0x20] ;  /* 0x00002004000479ee */ /* 0x004e680008240000 */
        /* <DEDUP_REMOVED lines=87> */
.L_x_140:
[----:B------:R-:W-:Y:S05]  /*8b10*/  BSYNC.RECONVERGENT B0 ;  /* 0x0000000000007941 */ /* 0x000fea0003800200 */
.L_x_139:
[----:B------:R-:W-:Y:S01]  /*8b20*/  BAR.SYNC.DEFER_BLOCKING 0x1, 0x80 ;  /* 0x0042000000007b1d */ /* 0x000fe20000010000 */
[----:B------:R-:W-:Y:S01]  /*8b30*/  UIADD3 UR4, UPT, UPT, UR46, 0x1, URZ ;  /* 0x000000012e047890 */ /* 0x000fe2000fffe0ff */
[----:B------:R-:W-:Y:S03]  /*8b40*/  HFMA2 R76, -RZ, RZ, 0, 0 ;  /* 0x00000000ff4c7431 */ /* 0x000fe600000001ff */
        /* <DEDUP_REMOVED lines=19> */
.L_x_144:
[----:B------:R-:W-:Y:S05]  /*8c80*/  BSYNC B0 ;  /* 0x0000000000007941 */ /* 0x000fea0003800000 */
.L_x_143:
[----:B------:R-:W-:Y:S01]  /*8c90*/  ISETP.NE.AND P0, PT, R75, RZ, PT ;  /* 0x000000ff4b00720c */ /* 0x000fe20003f05270 */
[----:B------:R-:W-:Y:S11]  /*8ca0*/  VIADD R26, R26, 0x1 ;  /* 0x000000011a1a7836 */ /* 0x000ff60000000000 */
[----:B------:R-:W-:Y:S01]  /*8cb0*/  @!UPT UIADD3 URZ, UPT, UPT, URZ, URZ, URZ ;  /* 0x000000fffffff290 */ /* 0x000fe2000fffe0ff */
[----:B------:R2:W4:Y:S04]  /*8cc0*/  @P0 LDS.128 R44, [R5] ;  /* 0x00000000052c0984 */ /* 0x0005280000000c00 */
[----:B------:R2:W1:Y:S04]  /*8cd0*/  @P0 LDS.128 R40, [R4+0x10] ;  /* 0x0000100004280984 */ /* 0x0004680000000c00 */
[----:B------:R2:W1:Y:S04]  /*8ce0*/  @P0 LDS.128 R32, [R3+0x20] ;  /* 0x0000200003200984 */ /* 0x0004680000000c00 */
[----:B------:R2:W1:Y:S01]  /*8cf0*/  @P0 LDS.128 R36, [R2+0x30] ;  /* 0x0000300002240984 */ /* 0x0004620000000c00 */
[C---:B------:R-:W-:Y:S04]  /*8d00*/  ISETP.NE.AND P0, PT, R26.reuse, 0x4, PT ;  /* 0x000000041a00780c */ /* 0x040fe80003f05270 */
[----:B------:R-:W-:Y:S02]  /*8d10*/  SEL R26, R26, RZ, P0 ;  /* 0x000000ff1a1a7207 */ /* 0x000fe40000000000 */
[----:B------:R-:W-:Y:S02]  /*8d20*/  SEL R76, RZ, 0x1, P0 ;  /* 0x00000001ff4c7807 */ /* 0x000fe40000000000 */
.L_x_142:
[----:B------:R-:W-:Y:S05]  /*8d30*/  BSYNC B1 ;  /* 0x0000000000017941 */ /* 0x000fea0003800000 */
.L_x_141:
        /* <DEDUP_REMOVED lines=21> */
.L_x_146:
        /* <DEDUP_REMOVED lines=79> */
[----:B------:R-:W-:Y:S01]  /*9380*/  @P6 SHF.L.U32 R2, R76, 0x1f, RZ ;  /* 0x0000001f4c026819 */ /* 0x000fe200000006ff */
        /* <DEDUP_REMOVED lines=18> */
.L_x_148:
[----:B------:R-:W-:Y:S05]  /*94b0*/  BSYNC.RECONVERGENT B0 ;  /* 0x0000000000007941 */ /* 0x000fea0003800200 */
.L_x_147:
        /* <DEDUP_REMOVED lines=18> */
[----:B------:R-:W-:Y:S04]  /*95e0*/  SHF.L.U32 R6, R76, 0x1f, RZ ;  /* 0x0000001f4c067819 */ /* 0x000fe800000006ff */
[----:B------:R-:W1:Y:S02]  /*95f0*/  SYNCS.PHASECHK.TRANS64.TRYWAIT P0, [R0+URZ+0x40], R6 ;  /* 0x00004006000075a7 */ /* 0x000e6400080011ff */
[----:B-1----:R-:W-:Y:S05]  /*9600*/  @!P0 BRA `(.L_x_153) ;  /* 0x0000003400bc8947 */ /* 0x002fea0003800000 */
.L_x_152:
[----:B------:R-:W-:Y:S05]  /*9610*/  BSYNC B0 ;  /* 0x0000000000007941 */ /* 0x000fea0003800000 */
.L_x_151:
[----:B------:R-:W-:Y:S01]  /*9620*/  ISETP.NE.AND P0, PT, R75, RZ, PT ;  /* 0x000000ff4b00720c */ /* 0x000fe20003f05270 */
[----:B------:R-:W-:Y:S11]  /*9630*/  VIADD R26, R26, 0x1 ;  /* 0x000000011a1a7836 */ /* 0x000ff60000000000 */
[----:B------:R-:W-:Y:S01]  /*9640*/  @!UPT UIADD3 URZ, UPT, UPT, URZ, URZ, URZ ;  /* 0x000000fffffff290 */ /* 0x000fe2000fffe0ff */
[----:B------:R2:W4:Y:S04]  /*9650*/  @P0 LDS.128 R44, [R5] ;  /* 0x00000000052c0984 */ /* 0x0005280000000c00 */
[----:B------:R2:W2:Y:S04]  /*9660*/  @P0 LDS.128 R40, [R4+0x10] ;  /* 0x0000100004280984 */ /* 0x0004a80000000c00 */
[----:B------:R2:W2:Y:S04]  /*9670*/  @P0 LDS.128 R32, [R3+0x20] ;  /* 0x0000200003200984 */ /* 0x0004a80000000c00 */
[----:B------:R2:W2:Y:S01]  /*9680*/  @P0 LDS.128 R36, [R2+0x30] ;  /* 0x0000300002240984 */ /* 0x0004a20000000c00 */
[C---:B------:R-:W-:Y:S04]  /*9690*/  ISETP.NE.AND P0, PT, R26.reuse, 0x4, PT ;  /* 0x000000041a00780c */ /* 0x040fe80003f05270 */
[----:B-1----:R-:W-:Y:S02]  /*96a0*/  SEL R0, RZ, 0x1, P0 ;  /* 0x00000001ff007807 */ /* 0x002fe40000000000 */
[----:B------:R-:W-:Y:S02]  /*96b0*/  SEL R26, R26, RZ, P0 ;  /* 0x000000ff1a1a7207 */ /* 0x000fe40000000000 */
[----:B------:R-:W-:Y:S02]  /*96c0*/  LOP3.LUT R76, R76, R0, RZ, 0x3c, !PT ;  /* 0x000000004c4c7212 */ /* 0x000fe400078e3cff */
.L_x_150:
[----:B------:R-:W-:Y:S05]  /*96d0*/  BSYNC B1 ;  /* 0x0000000000017941 */ /* 0x000fea0003800000 */
.L_x_149:
[----:B------:R-:W-:Y:S05]  /*96e0*/  VIADD R0, R25, 0x40 ;  /* 0x0000004019007836 */ /* 0x000fea0000000000 */
[----:B------:R-:W-:Y:S04]  /*96f0*/  SHF.R.U32.HI R0, RZ, 0x15, R0 ;  /* 0x00000015ff007819 */ /* 0x000fe80000011600 */
[----:B------:R-:W-:Y:S11]  /*9700*/  LOP3.LUT P0, RZ, R0, 0x3, R53, 0x48, !PT ;  /* 0x0000000300ff7812 */ /* 0x000ff60007804835 */
[----:B------:R-:W-:Y:S02]  /*9710*/  @!UPT UIADD3 URZ, UPT, UPT, URZ, URZ, URZ ;  /* 0x000000fffffff290 */ /* 0x000fe4000fffe0ff */
[----:B------:R-:W-:Y:S05]  /*9720*/  @!P0 BRA `(.L_x_154) ;  /* 0x0000000000408947 */ /* 0x000fea0003800000 */
[----:B------:R-:W5:Y:S01]  /*9730*/  LDCU.64 UR8, c[0x4][0x70] ;  /* 0x01000e00ff0877ac */ /* 0x000f620008000a00 */
[----:B--2---:R-:W-:Y:S01]  /*9740*/  MOV R3, 0x0 ;  /* 0x0000000000037802 */ /* 0x004fe20000000f00 */
[----:B-1----:R-:W-:Y:S02]  /*9750*/  HFMA2 R12, -RZ, RZ, 0, 5.9604644775390625e-08 ;  /* 0x00000001ff0c7431 */ /* 0x002fe400000001ff */
[----:B------:R-:W-:Y:S02]  /*9760*/  IMAD.MOV.U32 R8, RZ, RZ, 0x192 ;  /* 0x00000192ff087424 */ /* 0x000fe400078e00ff */
[----:B------:R-:W-:Y:S01]  /*9770*/  IMAD.MOV.U32 R13, RZ, RZ, RZ ;  /* 0x000000ffff0d7224 */ /* 0x000fe200078e00ff */
[----:B------:R-:W1:Y:S01]  /*9780*/  LDCU.64 UR6, c[0x4][0x78] ;  /* 0x01000f00ff0677ac */ /* 0x000e620008000a00 */
[----:B------:R-:W2:Y:S01]  /*9790*/  LDC.64 R2, c[0x4][R3] ;  /* 0x0100000003027b82 */ /* 0x000ea20000000a00 */
[----:B------:R-:W3:Y:S01]  /*97a0*/  LDCU.64 UR4, c[0x4][0x10] ;  /* 0x01000200ff0477ac */ /* 0x000ee20008000a00 */
[----:B-----5:R-:W-:Y:S01]  /*97b0*/  MOV R5, UR9 ;  /* 0x0000000900057c02 */ /* 0x020fe20008000f00 */
[----:B------:R-:W-:Y:S01]  /*97c0*/  IMAD.U32 R4, RZ, RZ, UR8 ;  /* 0x00000008ff047e24 */ /* 0x000fe2000f8e00ff */
[----:B-1----:R-:W-:Y:S01]  /*97d0*/  MOV R7, UR7 ;  /* 0x0000000700077c02 */ /* 0x002fe20008000f00 */
[----:B------:R-:W-:Y:S01]  /*97e0*/  IMAD.U32 R6, RZ, RZ, UR6 ;  /* 0x00000006ff067e24 */ /* 0x000fe2000f8e00ff */
[----:B---3--:R-:W-:Y:S01]  /*97f0*/  MOV R11, UR5 ;  /* 0x00000005000b7c02 */ /* 0x008fe20008000f00 */
[----:B------:R-:W-:Y:S02]  /*9800*/  IMAD.U32 R10, RZ, RZ, UR4 ;  /* 0x00000004ff0a7e24 */ /* 0x000fe4000f8e00ff */
[----:B------:R-:W-:Y:S07]  /*9810*/  LEPC R20, `(.L_x_154) ;  /* 0x000000001014794e */ /* 0x000fee0000000000 */
[----:B--2-4-:R-:W-:Y:S05]  /*9820*/  CALL.ABS.NOINC R2 ;  /* 0x0000000002007343 */ /* 0x014fea0003c00000 */
.L_x_154:
        /* <DEDUP_REMOVED lines=10> */
[----:B-12---:R-:W1:Y:S04]  /*98d0*/  LDTM.x16 R4, tmem[UR4+0x40] ;  /* 0x00004004000479ee */ /* 0x006e680008240000 */
        /* <DEDUP_REMOVED lines=37> */
[----:B------:R1:W-:Y:S01]  /*9b30*/  STS.128 [R65], R28 ;  /* 0x0000001c41007388 */ /* 0x0003e20000000c00 */
        /* <DEDUP_REMOVED lines=40> */
[----:B------:R-:W-:Y:S02]  /*9dc0*/  UIADD3 UR4, UPT, UPT, UR43, 0x200, URZ ;  /* 0x000002002b047890 */ /* 0x000fe4000fffe0ff */
[----:B------:R-:W-:Y:S01]  /*9dd0*/  UIADD3 UR9, UPT, UPT, UR49, 0x40, URZ ;  /* 0x0000004031097890 */ /* 0x000fe2000fffe0ff */
[----:B------:R-:W-:Y:S01]  /*9de0*/  UMOV UR10, UR50 ;  /* 0x00000032000a7c82 */ /* 0x000fe20008000000 */
[----:B------:R-:W-:Y:S02]  /*9df0*/  UMOV UR11, UR36 ;  /* 0x00000024000b7c82 */ /* 0x000fe40008000000 */
        /* <DEDUP_REMOVED lines=8> */
.L_x_156:
[----:B------:R-:W-:Y:S05]  /*9e80*/  BSYNC.RECONVERGENT B0 ;  /* 0x0000000000007941 */ /* 0x000fea0003800200 */
.L_x_155:
        /* <DEDUP_REMOVED lines=21> */
.L_x_160:
[----:B------:R-:W-:Y:S05]  /*9fe0*/  BSYNC B0 ;  /* 0x0000000000007941 */ /* 0x000fea0003800000 */
.L_x_159:
        /* <DEDUP_REMOVED lines=11> */
.L_x_158:
[----:B------:R-:W-:Y:S05]  /*a0a0*/  BSYNC B1 ;  /* 0x0000000000017941 */ /* 0x000fea0003800000 */
.L_x_157:
        /* <DEDUP_REMOVED lines=21> */
.L_x_162:
        /* <DEDUP_REMOVED lines=98> */
.L_x_164:
[----:B------:R-:W-:Y:S05]  /*a820*/  BSYNC.RECONVERGENT B0 ;  /* 0x0000000000007941 */ /* 0x000fea0003800200 */
.L_x_163:
        /* <DEDUP_REMOVED lines=21> */
.L_x_168:
[----:B------:R-:W-:Y:S05]  /*a980*/  BSYNC B0 ;  /* 0x0000000000007941 */ /* 0x000fea0003800000 */
.L_x_167:
        /* <DEDUP_REMOVED lines=11> */
.L_x_166:
[----:B------:R-:W-:Y:S05]  /*aa40*/  BSYNC B1 ;  /* 0x0000000000017941 */ /* 0x000fea0003800000 */
.L_x_165:
        /* <DEDUP_REMOVED lines=21> */
.L_x_170:
        /* <DEDUP_REMOVED lines=98> */
.L_x_172:
[----:B------:R-:W-:Y:S05]  /*b1c0*/  BSYNC.RECONVERGENT B0 ;  /* 0x0000000000007941 */ /* 0x000fea0003800200 */
.L_x_171:
        /* <DEDUP_REMOVED lines=21> */
.L_x_176:
[----:B------:R-:W-:Y:S05]  /*b320*/  BSYNC B0 ;  /* 0x0000000000007941 */ /* 0x000fea0003800000 */
.L_x_175:
[----:B------:R-:W-:Y:S11]  /*b330*/  ISETP.NE.AND P0, PT, R75, RZ, PT ;  /* 0x000000ff4b00720c */ /* 0x000ff60003f05270 */
[----:B------:R-:W-:Y:S02]  /*b340*/  @!UPT UIADD3 URZ, UPT, UPT, URZ, URZ, URZ ;  /* 0x000000fffffff290 */ /* 0x000fe4000fffe0ff */
[----:B------:R2:W4:Y:S04]  /*b350*/  @P0 LDS.128 R44, [R4] ;  /* 0x00000000042c0984 */ /* 0x0005280000000c00 */
[----:B------:R2:W1:Y:S04]  /*b360*/  @P0 LDS.128 R40, [R3+0x10] ;  /* 0x0000100003280984 */ /* 0x0004680000000c00 */
[----:B------:R2:W1:Y:S04]  /*b370*/  @P0 LDS.128 R32, [R2+0x20] ;  /* 0x0000200002200984 */ /* 0x0004680000000c00 */
[----:B------:R2:W1:Y:S02]  /*b380*/  @P0 LDS.128 R36, [R26+0x30] ;  /* 0x000030001a240984 */ /* 0x0004640000000c00 */
.L_x_174:
[----:B------:R-:W-:Y:S05]  /*b390*/  BSYNC B1 ;  /* 0x0000000000017941 */ /* 0x000fea0003800000 */
.L_x_173:
        /* <DEDUP_REMOVED lines=21> */
.L_x_178:
[----:B------:R-:W-:Y:S01]  /*b4f0*/  ISETP.NE.AND P0, PT, R67, RZ, PT ;  /* 0x000000ff4300720c */ /* 0x000fe20003f05270 */
[----:B------:R-:W-:Y:S05]  /*b500*/  WARPSYNC.ALL ;  /* 0x0000000000007948 */ /* 0x000fea0003800000 */
[----:B------:R-:W-:Y:S01]  /*b510*/  R2UR UR4, R25 ;  /* 0x00000000190472ca */ /* 0x000fe200000e0000 */
[----:B------:R-:W-:Y:S01]  /*b520*/  VIADD R73, R73, 0xd0 ;  /* 0x000000d049497836 */ /* 0x000fe20000000000 */
[----:B----4-:R-:W-:Y:S01]  /*b530*/  LOP3.LUT R0, R44, 0xffffe000, RZ, 0xc0, !PT ;  /* 0xffffe0002c007812 */ /* 0x010fe200078ec0ff */
[----:B------:R-:W-:Y:S01]  /*b540*/  BSSY.RECONVERGENT B0, `(.L_x_179) ;  /* 0x0000059000007945 */ /* 0x000fe20003800200 */
[----:B--2---:R-:W-:Y:S02]  /*b550*/  LOP3.LUT R2, R45, 0xffffe000, RZ, 0xc0, !PT ;  /* 0xffffe0002d027812 */ /* 0x004fe400078ec0ff */
[----:B------:R-:W-:Y:S02]  /*b560*/  LOP3.LUT R3, R46, 0xffffe000, RZ, 0xc0, !PT ;  /* 0xffffe0002e037812 */ /* 0x000fe400078ec0ff */
[----:B------:R-:W-:Y:S02]  /*b570*/  LOP3.LUT R20, R47, 0xffffe000, RZ, 0xc0, !PT ;  /* 0xffffe0002f147812 */ /* 0x000fe400078ec0ff */
[----:B------:R-:W-:Y:S02]  /*b580*/  LOP3.LUT R21, R40, 0xffffe000, RZ, 0xc0, !PT ;  /* 0xffffe00028157812 */ /* 0x000fe400078ec0ff */
[----:B------:R-:W-:Y:S01]  /*b590*/  LOP3.LUT R25, R41, 0xffffe000, RZ, 0xc0, !PT ;  /* 0xffffe00029197812 */ /* 0x000fe200078ec0ff */
[----:B------:R-:W1:Y:S01]  /*b5a0*/  LDTM.x16 R4, tmem[UR4+0x70] ;  /* 0x00007004000479ee */ /* 0x000e620008240000 */
[----:B------:R-:W-:Y:S01]  /*b5b0*/  LOP3.LUT R26, R42, 0xffffe000, RZ, 0xc0, !PT ;  /* 0xffffe0002a1a7812 */ /* 0x000fe200078ec0ff */
[----:B------:R-:W-:Y:S01]  /*b5c0*/  NOP ;  /* 0x0000000000007918 */ /* 0x000fe20000000000 */
[----:B------:R-:W-:Y:S02]  /*b5d0*/  LOP3.LUT R28, R43, 0xffffe000, RZ, 0xc0, !PT ;  /* 0xffffe0002b1c7812 */ /* 0x000fe400078ec0ff */
[----:B------:R-:W-:Y:S02]  /*b5e0*/  LOP3.LUT R73, R73, 0xfefffff8, RZ, 0xc0, !PT ;  /* 0xfefffff849497812 */ /* 0x000fe400078ec0ff */
[----:B------:R-:W-:Y:S02]  /*b5f0*/  LOP3.LUT R29, R32, 0xffffe000, RZ, 0xc0, !PT ;  /* 0xffffe000201d7812 */ /* 0x000fe400078ec0ff */
[----:B------:R-:W-:Y:S01]  /*b600*/  LOP3.LUT R30, R33, 0xffffe000, RZ, 0xc0, !PT ;  /* 0xffffe000211e7812 */ /* 0x000fe200078ec0ff */
[----:B-1----:R1:W-:Y:S01]  /*b610*/  SYNCS.ARRIVE.TRANS64.RED.A1T0 RZ, [R73+URZ], RZ ;  /* 0x000000ff49ff79a7 */ /* 0x0023e200081004ff */
[----:B------:R-:W-:Y:S02]  /*b620*/  LOP3.LUT R31, R34, 0xffffe000, RZ, 0xc0, !PT ;  /* 0xffffe000221f7812 */ /* 0x000fe400078ec0ff */
[----:B------:R-:W-:Y:S02]  /*b630*/  LOP3.LUT R32, R35, 0xffffe000, RZ, 0xc0, !PT ;  /* 0xffffe00023207812 */ /* 0x000fe400078ec0ff */
[----:B------:R-:W-:Y:S02]  /*b640*/  LOP3.LUT R33, R36, 0xffffe000, RZ, 0xc0, !PT ;  /* 0xffffe00024217812 */ /* 0x000fe400078ec0ff */
[----:B------:R-:W-:Y:S02]  /*b650*/  LOP3.LUT R34, R37, 0xffffe000, RZ, 0xc0, !PT ;  /* 0xffffe00025227812 */ /* 0x000fe400078ec0ff */
[----:B------:R-:W-:Y:S02]  /*b660*/  LOP3.LUT R35, R38, 0xffffe000, RZ, 0xc0, !PT ;  /* 0xffffe00026237812 */ /* 0x000fe400078ec0ff */
[----:B------:R-:W-:Y:S01]  /*b670*/  LOP3.LUT R36, R39, 0xffffe000, RZ, 0xc0, !PT ;  /* 0xffffe00027247812 */ /* 0x000fe200078ec0ff */
[C---:B------:R-:W-:Y:S01]  /*b680*/  FMUL R4, R24.reuse, R4 ;  /* 0x0000000418047220 */ /* 0x040fe20000400000 */
[C---:B------:R-:W-:Y:S01]  /*b690*/  FMUL R5, R24.reuse, R5 ;  /* 0x0000000518057220 */ /* 0x040fe20000400000 */
[C---:B------:R-:W-:Y:S01]  /*b6a0*/  FMUL R6, R24.reuse, R6 ;  /* 0x0000000618067220 */ /* 0x040fe20000400000 */
[C---:B------:R-:W-:Y:S01]  /*b6b0*/  FMUL R7, R24.reuse, R7 ;  /* 0x0000000718077220 */ /* 0x040fe20000400000 */
[C---:B------:R-:W-:Y:S01]  /*b6c0*/  FFMA R4, R27.reuse, R0, R4 ;  /* 0x000000001b047223 */ /* 0x040fe20000000004 */
[C---:B------:R-:W-:Y:S01]  /*b6d0*/  FFMA R5, R27.reuse, R2, R5 ;  /* 0x000000021b057223 */ /* 0x040fe20000000005 */
[C---:B------:R-:W-:Y:S01]  /*b6e0*/  FFMA R6, R27.reuse, R3, R6 ;  /* 0x000000031b067223 */ /* 0x040fe20000000006 */
[C---:B------:R-:W-:Y:S01]  /*b6f0*/  FFMA R7, R27.reuse, R20, R7 ;  /* 0x000000141b077223 */ /* 0x040fe20000000007 */
[C---:B------:R-:W-:Y:S01]  /*b700*/  FMUL R8, R24.reuse, R8 ;  /* 0x0000000818087220 */ /* 0x040fe20000400000 */
[C---:B------:R-:W-:Y:S01]  /*b710*/  FMUL R9, R24.reuse, R9 ;  /* 0x0000000918097220 */ /* 0x040fe20000400000 */
[C---:B------:R-:W-:Y:S01]  /*b720*/  FMUL R10, R24.reuse, R10 ;  /* 0x0000000a180a7220 */ /* 0x040fe20000400000 */
[C---:B------:R-:W-:Y:S01]  /*b730*/  FMUL R11, R24.reuse, R11 ;  /* 0x0000000b180b7220 */ /* 0x040fe20000400000 */
[----:B------:R-:W-:Y:S01]  /*b740*/  F2FP.TF32.F32.PACK_B R4, R4 ;  /* 0x00000004ff04723e */ /* 0x000fe200024050ff */
[C---:B------:R-:W-:Y:S01]  /*b750*/  FFMA R8, R27.reuse, R21, R8 ;  /* 0x000000151b087223 */ /* 0x040fe20000000008 */
[----:B------:R-:W-:Y:S01]  /*b760*/  F2FP.TF32.F32.PACK_B R5, R5 ;  /* 0x00000005ff05723e */ /* 0x000fe200024050ff */
[C---:B------:R-:W-:Y:S01]  /*b770*/  FFMA R9, R27.reuse, R25, R9 ;  /* 0x000000191b097223 */ /* 0x040fe20000000009 */
[----:B------:R-:W-:Y:S01]  /*b780*/  F2FP.TF32.F32.PACK_B R6, R6 ;  /* 0x00000006ff06723e */ /* 0x000fe200024050ff */
[C---:B------:R-:W-:Y:S01]  /*b790*/  FFMA R10, R27.reuse, R26, R10 ;  /* 0x0000001a1b0a7223 */ /* 0x040fe2000000000a */
[----:B------:R-:W-:Y:S01]  /*b7a0*/  F2FP.TF32.F32.PACK_B R7, R7 ;  /* 0x00000007ff07723e */ /* 0x000fe200024050ff */
[C---:B------:R-:W-:Y:S01]  /*b7b0*/  FFMA R11, R27.reuse, R28, R11 ;  /* 0x0000001c1b0b7223 */ /* 0x040fe2000000000b */
[C---:B------:R-:W-:Y:S01]  /*b7c0*/  FMUL R12, R24.reuse, R12 ;  /* 0x0000000c180c7220 */ /* 0x040fe20000400000 */
[----:B------:R-:W-:Y:S01]  /*b7d0*/  F2FP.TF32.F32.PACK_B R8, R8 ;  /* 0x00000008ff08723e */ /* 0x000fe200024050ff */
[C---:B------:R-:W-:Y:S01]  /*b7e0*/  FMUL R13, R24.reuse, R13 ;  /* 0x0000000d180d7220 */ /* 0x040fe20000400000 */
[----:B------:R1:W-:Y:S01]  /*b7f0*/  STS.128 [R65+0x6000], R4 ;  /* 0x0060000441007388 */ /* 0x0003e20000000c00 */
        /* <DEDUP_REMOVED lines=8> */
[C---:B------:R-:W-:Y:S01]  /*b880*/  FFMA R15, R27.reuse, R32, R15 ;  /* 0x000000201b0f7223 */ /* 0x040fe2000000000f */
[C---:B------:R-:W-:Y:S01]  /*b890*/  FMUL R16, R24.reuse, R16 ;  /* 0x0000001018107220 */ /* 0x040fe20000400000 */
[----:B------:R-:W-:Y:S01]  /*b8a0*/  F2FP.TF32.F32.PACK_B R12, R12 ;  /* 0x0000000cff0c723e */ /* 0x000fe200024050ff */
[----:B------:R1:W-:Y:S01]  /*b8b0*/  STS.128 [R64+0x6010], R8 ;  /* 0x0060100840007388 */ /* 0x0003e20000000c00 */
[C---:B------:R-:W-:Y:S01]  /*b8c0*/  FMUL R17, R24.reuse, R17 ;  /* 0x0000001118117220 */ /* 0x040fe20000400000 */
[C---:B------:R-:W-:Y:S01]  /*b8d0*/  FMUL R18, R24.reuse, R18 ;  /* 0x0000001218127220 */ /* 0x040fe20000400000 */
[----:B------:R-:W-:Y:S01]  /*b8e0*/  FMUL R19, R24, R19 ;  /* 0x0000001318137220 */ /* 0x000fe20000400000 */
[----:B------:R-:W-:Y:S01]  /*b8f0*/  F2FP.TF32.F32.PACK_B R13, R13 ;  /* 0x0000000dff0d723e */ /* 0x000fe200024050ff */
[C---:B------:R-:W-:Y:S01]  /*b900*/  FFMA R16, R27.reuse, R33, R16 ;  /* 0x000000211b107223 */ /* 0x040fe20000000010 */
[----:B------:R-:W-:Y:S01]  /*b910*/  F2FP.TF32.F32.PACK_B R14, R14 ;  /* 0x0000000eff0e723e */ /* 0x000fe200024050ff */
[C---:B------:R-:W-:Y:S01]  /*b920*/  FFMA R17, R27.reuse, R34, R17 ;  /* 0x000000221b117223 */ /* 0x040fe20000000011 */
[----:B------:R-:W-:Y:S01]  /*b930*/  F2FP.TF32.F32.PACK_B R15, R15 ;  /* 0x0000000fff0f723e */ /* 0x000fe200024050ff */
[C---:B------:R-:W-:Y:S01]  /*b940*/  FFMA R18, R27.reuse, R35, R18 ;  /* 0x000000231b127223 */ /* 0x040fe20000000012 */
[----:B------:R-:W-:Y:S01]  /*b950*/  FFMA R19, R27, R36, R19 ;  /* 0x000000241b137223 */ /* 0x000fe20000000013 */
[----:B------:R-:W-:Y:S02]  /*b960*/  F2FP.TF32.F32.PACK_B R16, R16 ;  /* 0x00000010ff10723e */ /* 0x000fe400024050ff */
[----:B------:R1:W-:Y:S01]  /*b970*/  STS.128 [R63+0x6020], R12 ;  /* 0x0060200c3f007388 */ /* 0x0003e20000000c00 */
[----:B------:R-:W-:Y:S02]  /*b980*/  F2FP.TF32.F32.PACK_B R17, R17 ;  /* 0x00000011ff11723e */ /* 0x000fe400024050ff */
        /* <DEDUP_REMOVED lines=20> */
.L_x_180:
[----:B------:R-:W-:Y:S05]  /*bad0*/  BSYNC.RECONVERGENT B0 ;  /* 0x0000000000007941 */ /* 0x000fea0003800200 */
.L_x_179:
[----:B------:R-:W-:Y:S01]  /*bae0*/  BAR.SYNC.DEFER_BLOCKING 0x1, 0x80 ;  /* 0x0042000000007b1d */ /* 0x000fe20000010000 */
[----:B------:R-:W-:Y:S01]  /*baf0*/  UISETP.NE.AND UP0, UPT, UR53, -0x8, UPT ;  /* 0xfffffff83500788c */ /* 0x000fe2000bf05270 */
[----:B------:R-:W-:Y:S08]  /*bb00*/  IADD3 R22, PT, PT, R22, 0x1, RZ ;  /* 0x0000000116167810 */ /* 0x000ff00007ffe0ff */
[----:B------:R-:W-:Y:S05]  /*bb10*/  BRA.U !UP0, `(.L_x_181) ;  /* 0x0000000108287547 */ /* 0x000fea000b800000 */
[----:B------:R-:W-:Y:S01]  /*bb20*/  ISETP.NE.AND P0, PT, R72, RZ, PT ;  /* 0x000000ff4800720c */ /* 0x000fe20003f05270 */
[----:B------:R-:W-:Y:S01]  /*bb30*/  IMAD.U32 R2, RZ, RZ, UR47 ;  /* 0x0000002fff027e24 */ /* 0x000fe2000f8e00ff */
[----:B------:R-:W-:Y:S01]  /*bb40*/  UIADD3 UR4, UPT, UPT, UR47, 0x1, URZ ;  /* 0x000000012f047890 */ /* 0x000fe2000fffe0ff */
[----:B------:R-:W-:Y:S03]  /*bb50*/  IMAD.U32 R0, RZ, RZ, UR52 ;  /* 0x00000034ff007e24 */ /* 0x000fe6000f8e00ff */
[----:B------:R-:W-:Y:S04]  /*bb60*/  UISETP.NE.AND UP0, UPT, UR4, 0x4, UPT ;  /* 0x000000040400788c */ /* 0x000fe8000bf05270 */
[----:B------:R-:W-:Y:S03]  /*bb70*/  USEL UR47, UR4, URZ, UP0 ;  /* 0x000000ff042f7287 */ /* 0x000fe60008000000 */
[----:B------:R-:W-:Y:S05]  /*bb80*/  @P0 LEA R2, R2, UR43, 0x3 ;  /* 0x0000002b02020c11 */ /* 0x000fea000f8e18ff */
[----:B------:R-:W-:Y:S05]  /*bb90*/  @P0 VIADD R2, R2, 0x60 ;  /* 0x0000006002020836 */ /* 0x000fea0000000000 */
[----:B------:R-:W-:Y:S04]  /*bba0*/  @P0 PRMT R0, R0, 0x654, R2 ;  /* 0x0000065400000816 */ /* 0x000fe80000000002 */
[----:B------:R2:W-:Y:S03]  /*bbb0*/  @P0 SYNCS.ARRIVE.TRANS64.RED.A1T0 RZ, [R0+URZ], RZ ;  /* 0x000000ff00ff09a7 */ /* 0x0005e600081004ff */
.L_x_181:
[----:B------:R-:W-:Y:S01]  /*bbc0*/  R2UR UR6, R71 ;  /* 0x00000000470672ca */ /* 0x000fe200000e0000 */
[----:B------:R-:W-:Y:S01]  /*bbd0*/  UIADD3 UR53, UPT, UPT, UR53, 0x8, URZ ;  /* 0x0000000835357890 */ /* 0x000fe2000fffe0ff */
[----:B------:R-:W-:Y:S02]  /*bbe0*/  R2UR UR5, R54 ;  /* 0x00000000360572ca */ /* 0x000fe400000e0000 */
[----:B------:R-:W-:Y:S02]  /*bbf0*/  R2UR UR4, R55 ;  /* 0x00000000370472ca */ /* 0x000fe400000e0000 */
[----:B------:R-:W-:Y:S02]  /*bc00*/  R2UR UR36, R70 ;  /* 0x00000000462472ca */ /* 0x000fe400000e0000 */
[----:B------:R-:W-:Y:S02]  /*bc10*/  ISETP.NE.AND P0, PT, R59, 0x2, PT ;  /* 0x000000023b00780c */ /* 0x000fe40003f05270 */
[----:B------:R-:W-:Y:S02]  /*bc20*/  ISETP.NE.AND P1, PT, R22, 0x4, PT ;  /* 0x000000041600780c */ /* 0x000fe40003f25270 */
[----:B------:R-:W-:Y:S01]  /*bc30*/  SEL R2, RZ, 0x1, P0 ;  /* 0x00000001ff027807 */ /* 0x000fe20000000000 */
[----:B------:R-:W-:Y:S01]  /*bc40*/  UISETP.NE.AND UP0, UPT, UR6, URZ, UPT ;  /* 0x000000ff0600728c */ /* 0x000fe2000bf05270 */
[----:B--2---:R-:W-:Y:S01]  /*bc50*/  SEL R0, RZ, 0x1, P1 ;  /* 0x00000001ff007807 */ /* 0x004fe20000800000 */
[----:B------:R-:W-:Y:S01]  /*bc60*/  UIADD3 UR20, UPT, UPT, UR37, UR5, URZ ;  /* 0x0000000525147290 */ /* 0x000fe2000fffe0ff */
[----:B------:R-:W-:Y:S01]  /*bc70*/  LOP3.LUT R61, R61, R2, RZ, 0x3c, !PT ;  /* 0x000000023d3d7212 */ /* 0x000fe200078e3cff */
[----:B------:R-:W-:Y:S01]  /*bc80*/  UIADD3 UR16, UPT, UPT, UR38, UR4, URZ ;  /* 0x0000000426107290 */ /* 0x000fe2000fffe0ff */
[----:B------:R-:W-:Y:S02]  /*bc90*/  LOP3.LUT R62, R62, R0, RZ, 0x3c, !PT ;  /* 0x000000003e3e7212 */ /* 0x000fe400078e3cff */
[----:B------:R-:W-:Y:S02]  /*bca0*/  SEL R59, R59, RZ, P0 ;  /* 0x000000ff3b3b7207 */ /* 0x000fe40000000000 */
[----:B------:R-:W-:Y:S01]  /*bcb0*/  SEL R22, R22, RZ, P1 ;  /* 0x000000ff16167207 */ /* 0x000fe20000800000 */
[----:B------:R-:W-:Y:S06]  /*bcc0*/  BRA.U UP0, `(.L_x_182) ;  /* 0xffffffa500347547 */ /* 0x000fec000b83ffff */
[----:B------:R-:W-:-:S13]  /*bcd0*/  R2UR UR4, R56 ;  /* 0x00000000380472ca */ /* 0x000fda00000e0000 */
[----:B------:R-:W-:-:S09]  /*bce0*/  UISETP.NE.AND UP0, UPT, UR4, URZ, UPT ;  /* 0x000000ff0400728c */ /* 0x000fd2000bf05270 */
[----:B------:R-:W-:Y:S05]  /*bcf0*/  BRA.U !UP0, `(.L_x_183) ;  /* 0x0000000108487547 */ /* 0x000fea000b800000 */
[----:B------:R-:W2:Y:S02]  /*bd00*/  LDCU.64 UR4, c[0x0][0x890] ;  /* 0x00011200ff0477ac */ /* 0x000ea40008000a00 */
[----:B--2---:R-:W-:-:S04]  /*bd10*/  UISETP.NE.U32.AND UP0, UPT, UR4, URZ, UPT ;  /* 0x000000ff0400728c */ /* 0x004fc8000bf05070 */
[----:B------:R-:W-:-:S09]  /*bd20*/  UISETP.NE.AND.EX UP0, UPT, UR5, URZ, UPT, UP0 ;  /* 0x000000ff0500728c */ /* 0x000fd2000bf05300 */
[----:B------:R-:W-:Y:S05]  /*bd30*/  BRA.U UP0, `(.L_x_184) ;  /* 0x00000001000c7547 */ /* 0x000fea000b800000 */
[----:B------:R-:W-:-:S13]  /*bd40*/  FSETP.NEU.AND P0, PT, R27, RZ, PT ;  /* 0x000000ff1b00720b */ /* 0x000fda0003f0d000 */
[----:B------:R-:W-:Y:S05]  /*bd50*/  @!P0 EXIT ;  /* 0x000000000000894d */ /* 0x000fea0003800000 */
[----:B------:R-:W-:Y:S05]  /*bd60*/  BRA `(.L_x_183) ;  /* 0x00000000002c7947 */ /* 0x000fea0003800000 */
.L_x_184:
[----:B------:R-:W-:Y:S01]  /*bd70*/  ISETP.NE.AND P0, PT, R58, RZ, PT ;  /* 0x000000ff3a00720c */ /* 0x000fe20003f05270 */
[----:B------:R-:W-:-:S12]  /*bd80*/  BSSY.RECONVERGENT B0, `(.L_x_183) ;  /* 0x0000009000007945 */ /* 0x000fd80003800200 */
[----:B------:R-:W-:Y:S05]  /*bd90*/  @P0 BRA `(.L_x_185) ;  /* 0x0000000000140947 */ /* 0x000fea0003800000 */
[----:B------:R-:W2:Y:S02]  /*bda0*/  LDCU.64 UR4, c[0x0][0x888] ;  /* 0x00011100ff0477ac */ /* 0x000ea40008000a00 */
[----:B--2---:R-:W-:-:S04]  /*bdb0*/  ISETP.NE.U32.AND P0, PT, RZ, UR4, PT ;  /* 0x00000004ff007c0c */ /* 0x004fc8000bf05070 */
[----:B------:R-:W-:-:S13]  /*bdc0*/  ISETP.NE.AND.EX P0, PT, RZ, UR5, PT, P0 ;  /* 0x00000005ff007c0c */ /* 0x000fda000bf05300 */
[----:B------:R-:W-:Y:S05]  /*bdd0*/  @!P0 EXIT ;  /* 0x000000000000894d */ /* 0x000fea0003800000 */
[----:B------:R-:W-:Y:S05]  /*bde0*/  BRA `(.L_x_186) ;  /* 0x0000000000087947 */ /* 0x000fea0003800000 */
.L_x_185:
[----:B------:R-:W-:-:S13]  /*bdf0*/  FSETP.NEU.AND P0, PT, R27, RZ, PT ;  /* 0x000000ff1b00720b */ /* 0x000fda0003f0d000 */
[----:B------:R-:W-:Y:S05]  /*be00*/  @!P0 EXIT ;  /* 0x000000000000894d */ /* 0x000fea0003800000 */
.L_x_186:
[----:B------:R-:W-:Y:S05]  /*be10*/  BSYNC.RECONVERGENT B0 ;  /* 0x0000000000007941 */ /* 0x000fea0003800200 */
.L_x_183:
[----:B------:R-:W-:Y:S01]  /*be20*/  ULEA UR4, UR47, UR43, 0x3 ;  /* 0x0000002b2f047291 */ /* 0x000fe2000f8e18ff */
[----:B------:R-:W-:-:S04]  /*be30*/  DEPBAR.LE SB0, 0x0 ;  /* 0x000080000000791a */ /* 0x000fc80000000000 */
[----:B------:R-:W-:-:S04]  /*be40*/  UIADD3 UR4, UPT, UPT, UR4, 0x60, URZ ;  /* 0x0000006004047890 */ /* 0x000fc8000fffe0ff */
[----:B------:R-:W-:-:S09]  /*be50*/  UPRMT UR4, UR52, 0x654, UR4 ;  /* 0x0000065434047896 */ /* 0x000fd20008000004 */
[----:B------:R-:W-:Y:S01]  /*be60*/  SYNCS.ARRIVE.TRANS64.RED.A1T0 RZ, [UR4], RZ ;  /* 0x000000ffffff79a7 */ /* 0x000fe20008100404 */
[----:B------:R-:W-:Y:S05]  /*be70*/  EXIT ;  /* 0x000000000000794d */ /* 0x000fea0003800000 */
.L_x_24:
[----:B--2---:R2:W3:Y:S02]  /*be80*/  SYNCS.PHASECHK.TRANS64.TRYWAIT P0, [R0+URZ+0x100], R2 ;  /* 0x00010002000075a7 */ /* 0x0044e400080011ff */
[----:B---3--:R-:W-:Y:S05]  /*be90*/  @!P0 NANOSLEEP.SYNCS 0x989680 ;  /* 0x009896800000895d */ /* 0x008fea0003900000 */
[----:B------:R-:W3:Y:S02]  /*bea0*/  @!P0 SYNCS.PHASECHK.TRANS64 P0, [R0+URZ+0x100], R2 ;  /* 0x00010002000085a7 */ /* 0x000ee400080010ff */
[----:B---3--:R-:W-:Y:S05]  /*beb0*/  @!P0 BRA `(.L_x_24) ;  /* 0xfffffffc00f08947 */ /* 0x008fea000383ffff */
[----:B------:R-:W-:Y:S05]  /*bec0*/  BRA `(.L_x_187) ;  /* 0xffffff5800e87947 */ /* 0x000fea000383ffff */
.L_x_27:
[----:B-1----:R-:W-:-:S07]  /*bed0*/  MOV R0, UR33 ;  /* 0x0000002100007c02 */ /* 0x002fce0008000f00 */
.L_x_188:
[----:B-1----:R1:W2:Y:S02]  /*bee0*/  SYNCS.PHASECHK.TRANS64.TRYWAIT P0, [R0+URZ+0x20], R3 ;  /* 0x00002003000075a7 */ /* 0x0022a400080011ff */
[----:B--2---:R-:W-:Y:S05]  /*bef0*/  @!P0 NANOSLEEP.SYNCS 0x989680 ;  /* 0x009896800000895d */ /* 0x004fea0003900000 */
[----:B------:R-:W2:Y:S02]  /*bf00*/  @!P0 SYNCS.PHASECHK.TRANS64 P0, [R0+URZ+0x20], R3 ;  /* 0x00002003000085a7 */ /* 0x000ea400080010ff */
[----:B--2---:R-:W-:Y:S05]  /*bf10*/  @!P0 BRA `(.L_x_188) ;  /* 0xfffffffc00f08947 */ /* 0x004fea000383ffff */
[----:B------:R-:W-:Y:S05]  /*bf20*/  BRA `(.L_x_26) ;  /* 0xffffff5c00407947 */ /* 0x000fea000383ffff */
.L_x_34:
[----:B-1----:R-:W-:-:S07]  /*bf30*/  MOV R0, UR7 ;  /* 0x0000000700007c02 */ /* 0x002fce0008000f00 */
.L_x_189:
[----:B-1----:R1:W2:Y:S02]  /*bf40*/  SYNCS.PHASECHK.TRANS64.TRYWAIT P0, [R0+URZ+0x20], R3 ;  /* 0x00002003000075a7 */ /* 0x0022a400080011ff */
[----:B--2---:R-:W-:Y:S05]  /*bf50*/  @!P0 NANOSLEEP.SYNCS 0x989680 ;  /* 0x009896800000895d */ /* 0x004fea0003900000 */
[----:B------:R-:W2:Y:S02]  /*bf60*/  @!P0 SYNCS.PHASECHK.TRANS64 P0, [R0+URZ+0x20], R3 ;  /* 0x00002003000085a7 */ /* 0x000ea400080010ff */
[----:B--2---:R-:W-:Y:S05]  /*bf70*/  @!P0 BRA `(.L_x_189) ;  /* 0xfffffffc00f08947 */ /* 0x004fea000383ffff */
[----:B------:R-:W-:Y:S05]  /*bf80*/  BRA `(.L_x_33) ;  /* 0xffffff6000347947 */ /* 0x000fea000383ffff */
.L_x_41:
[----:B-1----:R1:W2:Y:S02]  /*bf90*/  SYNCS.PHASECHK.TRANS64.TRYWAIT P0, [R3+URZ+0x90], R0 ;  /* 0x00009000030075a7 */ /* 0x0022a400080011ff */
[----:B--2---:R-:W-:Y:S05]  /*bfa0*/  @!P0 NANOSLEEP.SYNCS 0x989680 ;  /* 0x009896800000895d */ /* 0x004fea0003900000 */
[----:B------:R-:W2:Y:S02]  /*bfb0*/  @!P0 SYNCS.PHASECHK.TRANS64 P0, [R3+URZ+0x90], R0 ;  /* 0x00009000030085a7 */ /* 0x000ea400080010ff */
[----:B--2---:R-:W-:Y:S05]  /*bfc0*/  @!P0 BRA `(.L_x_41) ;  /* 0xfffffffc00f08947 */ /* 0x004fea000383ffff */
[----:B------:R-:W-:Y:S05]  /*bfd0*/  BRA `(.L_x_190) ;  /* 0xffffff64001c7947 */ /* 0x000fea000383ffff */
.L_x_45:
[----:B------:R-:W-:-:S07]  /*bfe0*/  MOV R0, UR4 ;  /* 0x0000000400007c02 */ /* 0x000fce0008000f00 */
.L_x_191:
[----:B-1----:R1:W2:Y:S02]  /*bff0*/  SYNCS.PHASECHK.TRANS64.TRYWAIT P0, [R0+URZ], R2 ;  /* 0x00000002000075a7 */ /* 0x0022a400080011ff */
[----:B--2---:R-:W-:Y:S05]  /*c000*/  @!P0 NANOSLEEP.SYNCS 0x989680 ;  /* 0x009896800000895d */ /* 0x004fea0003900000 */
[----:B------:R-:W2:Y:S02]  /*c010*/  @!P0 SYNCS.PHASECHK.TRANS64 P0, [R0+URZ], R2 ;  /* 0x00000002000085a7 */ /* 0x000ea400080010ff */
[----:B--2---:R-:W-:Y:S05]  /*c020*/  @!P0 BRA `(.L_x_191) ;  /* 0xfffffffc00f08947 */ /* 0x004fea000383ffff */
[----:B------:R-:W-:Y:S05]  /*c030*/  BRA `(.L_x_192) ;  /* 0xffffff6800c87947 */ /* 0x000fea000383ffff */
.L_x_46:
[----:B------:R-:W-:-:S07]  /*c040*/  MOV R0, UR5 ;  /* 0x0000000500007c02 */ /* 0x000fce0008000f00 */
.L_x_193:
[----:B-1----:R1:W2:Y:S02]  /*c050*/  SYNCS.PHASECHK.TRANS64.TRYWAIT P0, [R0+URZ], R3 ;  /* 0x00000003000075a7 */ /* 0x0022a400080011ff */
[----:B--2---:R-:W-:Y:S05]  /*c060*/  @!P0 NANOSLEEP.SYNCS 0x989680 ;  /* 0x009896800000895d */ /* 0x004fea0003900000 */
[----:B------:R-:W2:Y:S02]  /*c070*/  @!P0 SYNCS.PHASECHK.TRANS64 P0, [R0+URZ], R3 ;  /* 0x00000003000085a7 */ /* 0x000ea400080010ff */
[----:B--2---:R-:W-:Y:S05]  /*c080*/  @!P0 BRA `(.L_x_193) ;  /* 0xfffffffc00f08947 */ /* 0x004fea000383ffff */
[----:B------:R-:W-:Y:S05]  /*c090*/  BRA `(.L_x_194) ;  /* 0xffffff6800d47947 */ /* 0x000fea000383ffff */
.L_x_47:
[----:B------:R-:W-:-:S07]  /*c0a0*/  MOV R0, UR5 ;  /* 0x0000000500007c02 */ /* 0x000fce0008000f00 */
.L_x_195:
[----:B-1----:R1:W2:Y:S02]  /*c0b0*/  SYNCS.PHASECHK.TRANS64.TRYWAIT P0, [R0+URZ], R3 ;  /* 0x00000003000075a7 */ /* 0x0022a400080011ff */
[----:B--2---:R-:W-:Y:S05]  /*c0c0*/  @!P0 NANOSLEEP.SYNCS 0x989680 ;  /* 0x009896800000895d */ /* 0x004fea0003900000 */
[----:B------:R-:W2:Y:S02]  /*c0d0*/  @!P0 SYNCS.PHASECHK.TRANS64 P0, [R0+URZ], R3 ;  /* 0x00000003000085a7 */ /* 0x000ea400080010ff */
[----:B--2---:R-:W-:Y:S05]  /*c0e0*/  @!P0 BRA `(.L_x_195) ;  /* 0xfffffffc00f08947 */ /* 0x004fea000383ffff */
[----:B------:R-:W-:Y:S05]  /*c0f0*/  BRA `(.L_x_196) ;  /* 0xffffff6800e07947 */ /* 0x000fea000383ffff */
.L_x_50:
[----:B-1----:R1:W2:Y:S02]  /*c100*/  SYNCS.PHASECHK.TRANS64.TRYWAIT P0, [R0+URZ+0xf0], R4 ;  /* 0x0000f004000075a7 */ /* 0x0022a400080011ff */
[----:B--2---:R-:W-:Y:S05]  /*c110*/  @!P0 NANOSLEEP.SYNCS 0x989680 ;  /* 0x009896800000895d */ /* 0x004fea0003900000 */
[----:B------:R-:W2:Y:S02]  /*c120*/  @!P0 SYNCS.PHASECHK.TRANS64 P0, [R0+URZ+0xf0], R4 ;  /* 0x0000f004000085a7 */ /* 0x000ea400080010ff */
[----:B--2---:R-:W-:Y:S05]  /*c130*/  @!P0 BRA `(.L_x_50) ;  /* 0xfffffffc00f08947 */ /* 0x004fea000383ffff */
[----:B------:R-:W-:Y:S05]  /*c140*/  BRA `(.L_x_197) ;  /* 0xffffff6c003c7947 */ /* 0x000fea000383ffff */
.L_x_51:
[----:B------:R-:W-:-:S07]  /*c150*/  MOV R0, UR4 ;  /* 0x0000000400007c02 */ /* 0x000fce0008000f00 */
.L_x_198:
[----:B-1----:R1:W2:Y:S02]  /*c160*/  SYNCS.PHASECHK.TRANS64.TRYWAIT P0, [R0+URZ+0xa0], R5 ;  /* 0x0000a005000075a7 */ /* 0x0022a400080011ff */
[----:B--2---:R-:W-:Y:S05]  /*c170*/  @!P0 NANOSLEEP.SYNCS 0x989680 ;  /* 0x009896800000895d */ /* 0x004fea0003900000 */
[----:B------:R-:W2:Y:S02]  /*c180*/  @!P0 SYNCS.PHASECHK.TRANS64 P0, [R0+URZ+0xa0], R5 ;  /* 0x0000a005000085a7 */ /* 0x000ea400080010ff */
[----:B--2---:R-:W-:Y:S05]  /*c190*/  @!P0 BRA `(.L_x_198) ;  /* 0xfffffffc00f08947 */ /* 0x004fea000383ffff */
[----:B------:R-:W-:Y:S05]  /*c1a0*/  BRA `(.L_x_199) ;  /* 0xffffff6c004c7947 */ /* 0x000fea000383ffff */
.L_x_52:
[----:B-1----:R1:W2:Y:S02]  /*c1b0*/  SYNCS.PHASECHK.TRANS64.TRYWAIT P1, [R0+URZ+0x90], R4 ;  /* 0x00009004000075a7 */ /* 0x0022a400080211ff */
[----:B--2---:R-:W-:Y:S05]  /*c1c0*/  @!P1 NANOSLEEP.SYNCS 0x989680 ;  /* 0x009896800000995d */ /* 0x004fea0003900000 */
[----:B------:R-:W2:Y:S02]  /*c1d0*/  @!P1 SYNCS.PHASECHK.TRANS64 P1, [R0+URZ+0x90], R4 ;  /* 0x00009004000095a7 */ /* 0x000ea400080210ff */
[----:B--2---:R-:W-:Y:S05]  /*c1e0*/  @!P1 BRA `(.L_x_52) ;  /* 0xfffffffc00f09947 */ /* 0x004fea000383ffff */
[----:B------:R-:W-:Y:S05]  /*c1f0*/  BRA `(.L_x_200) ;  /* 0xffffff6c007c7947 */ /* 0x000fea000383ffff */
.L_x_55:
[----:B------:R-:W-:-:S07]  /*c200*/  MOV R0, UR4 ;  /* 0x0000000400007c02 */ /* 0x000fce0008000f00 */
.L_x_201:
[----:B-1----:R1:W2:Y:S02]  /*c210*/  SYNCS.PHASECHK.TRANS64.TRYWAIT P0, [R0+URZ+0xa0], R2 ;  /* 0x0000a002000075a7 */ /* 0x0022a400080011ff */
[----:B--2---:R-:W-:Y:S05]  /*c220*/  @!P0 NANOSLEEP.SYNCS 0x989680 ;  /* 0x009896800000895d */ /* 0x004fea0003900000 */
[----:B------:R-:W2:Y:S02]  /*c230*/  @!P0 SYNCS.PHASECHK.TRANS64 P0, [R0+URZ+0xa0], R2 ;  /* 0x0000a002000085a7 */ /* 0x000ea400080010ff */
[----:B--2---:R-:W-:Y:S05]  /*c240*/  @!P0 BRA `(.L_x_201) ;  /* 0xfffffffc00f08947 */ /* 0x004fea000383ffff */
[----:B------:R-:W-:Y:S05]  /*c250*/  BRA `(.L_x_54) ;  /* 0xffffff6c00d07947 */ /* 0x000fea000383ffff */
.L_x_64:
[----:B-1----:R-:W-:-:S04]  /*c260*/  MOV R5, UR5 ;  /* 0x0000000500057c02 */ /* 0x002fc80008000f00 */
[----:B------:R1:W2:Y:S03]  /*c270*/  SYNCS.PHASECHK.TRANS64.TRYWAIT P0, [R5+URZ+0x8], R6 ;  /* 0x00000806050075a7 */ /* 0x0002a600080011ff */
[----:B--2---:R-:W-:Y:S05]  /*c280*/  @!P0 NANOSLEEP.SYNCS 0x989680 ;  /* 0x009896800000895d */ /* 0x004fea0003900000 */
[----:B------:R-:W2:Y:S02]  /*c290*/  @!P0 SYNCS.PHASECHK.TRANS64 P0, [R5+URZ+0x8], R6 ;  /* 0x00000806050085a7 */ /* 0x000ea400080010ff */
[----:B--2---:R-:W-:Y:S05]  /*c2a0*/  @!P0 BRA `(.L_x_64) ;  /* 0xfffffffc00ec8947 */ /* 0x004fea000383ffff */
[----:B------:R-:W-:Y:S05]  /*c2b0*/  BRA `(.L_x_63) ;  /* 0xffffff7000847947 */ /* 0x000fea000383ffff */
.L_x_66:
[----:B------:R-:W-:Y:S01]  /*c2c0*/  BSSY B0, `(.L_x_202) ;  /* 0x0000006000007945 */ /* 0x000fe20003800000 */
[----:B------:R-:W-:-:S07]  /*c2d0*/  MOV R15, 0xffffffff ;  /* 0xffffffff000f7802 */ /* 0x000fce0000000f00 */
[----:B-1---5:R-:W-:Y:S05]  /*c2e0*/  WARPSYNC.COLLECTIVE R15, `(.L_x_203) ;  /* 0x000000000f0c7348 */ /* 0x022fea0003c00000 */
[----:B------:R-:W-:Y:S02]  /*c2f0*/  ELECT P6, UR79, PT ;  /* 0x00000000004f782f */ /* 0x000fe400038c0000 */
[----:B------:R-:W-:Y:S01]  /*c300*/  MOV R14, UR79 ;  /* 0x0000004f000e7c02 */ /* 0x000fe20008000f00 */
[----:B-1---5:R-:W-:Y:S10]  /*c310*/  ENDCOLLECTIVE ;  /* 0x000000000000791b */ /* 0x022ff40003800000 */
.L_x_203:
[----:B------:R-:W-:Y:S05]  /*c320*/  BSYNC B0 ;  /* 0x0000000000007941 */ /* 0x000fea0003800000 */
.L_x_202:
[----:B------:R-:W-:Y:S01]  /*c330*/  PLOP3.LUT P0, PT, P6, PT, PT, 0x80, 0x8 ;  /* 0x000000000008781c */ /* 0x000fe2000370f070 */
[----:B------:R-:W-:-:S12]  /*c340*/  BRA `(.L_x_204) ;  /* 0xffffff7000b07947 */ /* 0x000fd8000383ffff */
.L_x_68:
[----:B-1----:R-:W-:-:S04]  /*c350*/  MOV R3, UR5 ;  /* 0x0000000500037c02 */ /* 0x002fc80008000f00 */
[----:B------:R1:W2:Y:S03]  /*c360*/  SYNCS.PHASECHK.TRANS64.TRYWAIT P0, [R3+URZ+0x8], R4 ;  /* 0x00000804030075a7 */ /* 0x0002a600080011ff */
[----:B--2---:R-:W-:Y:S05]  /*c370*/  @!P0 NANOSLEEP.SYNCS 0x989680 ;  /* 0x009896800000895d */ /* 0x004fea0003900000 */
[----:B------:R-:W2:Y:S02]  /*c380*/  @!P0 SYNCS.PHASECHK.TRANS64 P0, [R3+URZ+0x8], R4 ;  /* 0x00000804030085a7 */ /* 0x000ea400080010ff */
[----:B--2---:R-:W-:Y:S05]  /*c390*/  @!P0 BRA `(.L_x_68) ;  /* 0xfffffffc00ec8947 */ /* 0x004fea000383ffff */
[----:B------:R-:W-:Y:S05]  /*c3a0*/  BRA `(.L_x_67) ;  /* 0xffffff7000b47947 */ /* 0x000fea000383ffff */
.L_x_69:
[----:B-1----:R1:W2:Y:S02]  /*c3b0*/  SYNCS.PHASECHK.TRANS64.TRYWAIT P0, [R0+URZ+0x90], R4 ;  /* 0x00009004000075a7 */ /* 0x0022a400080011ff */
[----:B--2---:R-:W-:Y:S05]  /*c3c0*/  @!P0 NANOSLEEP.SYNCS 0x989680 ;  /* 0x009896800000895d */ /* 0x004fea0003900000 */
[----:B------:R-:W2:Y:S02]  /*c3d0*/  @!P0 SYNCS.PHASECHK.TRANS64 P0, [R0+URZ+0x90], R4 ;  /* 0x00009004000085a7 */ /* 0x000ea400080010ff */
[----:B--2---:R-:W-:Y:S05]  /*c3e0*/  @!P0 BRA `(.L_x_69) ;  /* 0xfffffffc00f08947 */ /* 0x004fea000383ffff */
[----:B------:R-:W-:Y:S05]  /*c3f0*/  BRA `(.L_x_205) ;  /* 0xffffff7400c07947 */ /* 0x000fea000383ffff */
.L_x_71:
[----:B------:R-:W-:-:S07]  /*c400*/  MOV R0, UR46 ;  /* 0x0000002e00007c02 */ /* 0x000fce0008000f00 */
.L_x_206:
[----:B-1----:R1:W2:Y:S02]  /*c410*/  SYNCS.PHASECHK.TRANS64.TRYWAIT P0, [R0+URZ+0xd0], R4 ;  /* 0x0000d004000075a7 */ /* 0x0022a400080011ff */
[----:B--2---:R-:W-:Y:S05]  /*c420*/  @!P0 NANOSLEEP.SYNCS 0x989680 ;  /* 0x009896800000895d */ /* 0x004fea0003900000 */
[----:B------:R-:W2:Y:S02]  /*c430*/  @!P0 SYNCS.PHASECHK.TRANS64 P0, [R0+URZ+0xd0], R4 ;  /* 0x0000d004000085a7 */ /* 0x000ea400080010ff */
[----:B--2---:R-:W-:Y:S05]  /*c440*/  @!P0 BRA `(.L_x_206) ;  /* 0xfffffffc00f08947 */ /* 0x004fea000383ffff */
[----:B------:R-:W-:Y:S05]  /*c450*/  BRA `(.L_x_207) ;  /* 0xffffff78000c7947 */ /* 0x000fea000383ffff */
.L_x_74:
[----:B------:R-:W-:Y:S07]  /*c460*/  MOV R0, UR7 ;  /* 0x0000000700007c02 */ /* 0x000fee0008000f00 */
.L_x_208:
[----:B-1----:R1:W2:Y:S02]  /*c470*/  SYNCS.PHASECHK.TRANS64.TRYWAIT P0, [R0+URZ], R4 ;  /* 0x00000004000075a7 */ /* 0x0022a400080011ff */
[----:B--2---:R-:W-:Y:S05]  /*c480*/  @!P0 NANOSLEEP.SYNCS 0x989680 ;  /* 0x009896800000895d */ /* 0x004fea0003900000 */
[----:B------:R-:W2:Y:S02]  /*c490*/  @!P0 SYNCS.PHASECHK.TRANS64 P0, [R0+URZ], R4 ;  /* 0x00000004000085a7 */ /* 0x000ea400080010ff */
[----:B--2---:R-:W-:Y:S05]  /*c4a0*/  @!P0 BRA `(.L_x_208) ;  /* 0xfffffffc00f08947 */ /* 0x004fea000383ffff */
[----:B------:R-:W-:Y:S05]  /*c4b0*/  BRA `(.L_x_73) ;  /* 0xffffff7800207947 */ /* 0x000fea000383ffff */
.L_x_78:
[----:B-1----:R-:W-:-:S07]  /*c4c0*/  MOV R0, UR4 ;  /* 0x0000000400007c02 */ /* 0x002fce0008000f00 */
.L_x_209:
[----:B-1----:R1:W2:Y:S02]  /*c4d0*/  SYNCS.PHASECHK.TRANS64.TRYWAIT P0, [R0+URZ], R2 ;  /* 0x00000002000075a7 */ /* 0x0022a400080011ff */
[----:B--2---:R-:W-:Y:S05]  /*c4e0*/  @!P0 NANOSLEEP.SYNCS 0x989680 ;  /* 0x009896800000895d */ /* 0x004fea0003900000 */
[----:B------:R-:W2:Y:S02]  /*c4f0*/  @!P0 SYNCS.PHASECHK.TRANS64 P0, [R0+URZ], R2 ;  /* 0x00000002000085a7 */ /* 0x000ea400080010ff */
[----:B--2---:R-:W-:Y:S05]  /*c500*/  @!P0 BRA `(.L_x_209) ;  /* 0xfffffffc00f08947 */ /* 0x004fea000383ffff */
[----:B------:R-:W-:Y:S05]  /*c510*/  BRA `(.L_x_210) ;  /* 0xffffff7c00647947 */ /* 0x000fea000383ffff */
.L_x_79:
[----:B------:R-:W-:-:S07]  /*c520*/  MOV R0, UR5 ;  /* 0x0000000500007c02 */ /* 0x000fce0008000f00 */
.L_x_211:
[----:B-1----:R1:W2:Y:S02]  /*c530*/  SYNCS.PHASECHK.TRANS64.TRYWAIT P0, [R0+URZ], R3 ;  /* 0x00000003000075a7 */ /* 0x0022a400080011ff */
[----:B--2---:R-:W-:Y:S05]  /*c540*/  @!P0 NANOSLEEP.SYNCS 0x989680 ;  /* 0x009896800000895d */ /* 0x004fea0003900000 */
[----:B------:R-:W2:Y:S02]  /*c550*/  @!P0 SYNCS.PHASECHK.TRANS64 P0, [R0+URZ], R3 ;  /* 0x00000003000085a7 */ /* 0x000ea400080010ff */
[----:B--2---:R-:W-:Y:S05]  /*c560*/  @!P0 BRA `(.L_x_211) ;  /* 0xfffffffc00f08947 */ /* 0x004fea000383ffff */
[----:B------:R-:W-:Y:S05]  /*c570*/  BRA `(.L_x_212) ;  /* 0xffffff7c00707947 */ /* 0x000fea000383ffff */
.L_x_80:
[----:B------:R-:W-:-:S07]  /*c580*/  MOV R0, UR5 ;  /* 0x0000000500007c02 */ /* 0x000fce0008000f00 */
.L_x_213:
[----:B-1----:R1:W2:Y:S02]  /*c590*/  SYNCS.PHASECHK.TRANS64.TRYWAIT P0, [R0+URZ], R3 ;  /* 0x00000003000075a7 */ /* 0x0022a400080011ff */
[----:B--2---:R-:W-:Y:S05]  /*c5a0*/  @!P0 NANOSLEEP.SYNCS 0x989680 ;  /* 0x009896800000895d */ /* 0x004fea0003900000 */
[----:B------:R-:W2:Y:S02]  /*c5b0*/  @!P0 SYNCS.PHASECHK.TRANS64 P0, [R0+URZ], R3 ;  /* 0x00000003000085a7 */ /* 0x000ea400080010ff */
[----:B--2---:R-:W-:Y:S05]  /*c5c0*/  @!P0 BRA `(.L_x_213) ;  /* 0xfffffffc00f08947 */ /* 0x004fea000383ffff */
[----:B------:R-:W-:Y:S05]  /*c5d0*/  BRA `(.L_x_214) ;  /* 0xffffff7c007c7947 */ /* 0x000fea000383ffff */
.L_x_83:
[----:B------:R-:W-:-:S07]  /*c5e0*/  MOV R0, UR41 ;  /* 0x0000002900007c02 */ /* 0x000fce0008000f00 */
.L_x_215:
[----:B-1----:R1:W2:Y:S02]  /*c5f0*/  SYNCS.PHASECHK.TRANS64.TRYWAIT P1, [R0+URZ+0x110], R2 ;  /* 0x00011002000075a7 */ /* 0x0022a400080211ff */
[----:B--2---:R-:W-:Y:S05]  /*c600*/  @!P1 NANOSLEEP.SYNCS 0x989680 ;  /* 0x009896800000995d */ /* 0x004fea0003900000 */
[----:B------:R-:W2:Y:S02]  /*c610*/  @!P1 SYNCS.PHASECHK.TRANS64 P1, [R0+URZ+0x110], R2 ;  /* 0x00011002000095a7 */ /* 0x000ea400080210ff */
[----:B--2---:R-:W-:Y:S05]  /*c620*/  @!P1 BRA `(.L_x_215) ;  /* 0xfffffffc00f09947 */ /* 0x004fea000383ffff */
[----:B------:R-:W-:Y:S05]  /*c630*/  BRA `(.L_x_216) ;  /* 0xffffff7c00c87947 */ /* 0x000fea000383ffff */
.L_x_88:
[----:B--2---:R2:W3:Y:S02]  /*c640*/  SYNCS.PHASECHK.TRANS64.TRYWAIT P0, [R12+URZ+0x90], R0 ;  /* 0x000090000c0075a7 */ /* 0x0044e400080011ff */
[----:B---3--:R-:W-:Y:S05]  /*c650*/  @!P0 NANOSLEEP.SYNCS 0x989680 ;  /* 0x009896800000895d */ /* 0x008fea0003900000 */
[----:B------:R-:W3:Y:S02]  /*c660*/  @!P0 SYNCS.PHASECHK.TRANS64 P0, [R12+URZ+0x90], R0 ;  /* 0x000090000c0085a7 */ /* 0x000ee400080010ff */
[----:B---3--:R-:W-:Y:S05]  /*c670*/  @!P0 BRA `(.L_x_88) ;  /* 0xfffffffc00f08947 */ /* 0x008fea000383ffff */
[----:B------:R-:W-:Y:S05]  /*c680*/  BRA `(.L_x_217) ;  /* 0xffffff8000e87947 */ /* 0x000fea000383ffff */
.L_x_91:
[----:B-1----:R-:W-:Y:S07]  /*c690*/  MOV R0, UR21 ;  /* 0x0000001500007c02 */ /* 0x002fee0008000f00 */
.L_x_218:
[----:B-1----:R1:W2:Y:S02]  /*c6a0*/  SYNCS.PHASECHK.TRANS64.TRYWAIT P2, [R0+URZ+0x88], R6 ;  /* 0x00008806000075a7 */ /* 0x0022a400080411ff */
[----:B--2---:R-:W-:Y:S05]  /*c6b0*/  @!P2 NANOSLEEP.SYNCS 0x989680 ;  /* 0x009896800000a95d */ /* 0x004fea0003900000 */
[----:B------:R-:W2:Y:S02]  /*c6c0*/  @!P2 SYNCS.PHASECHK.TRANS64 P2, [R0+URZ+0x88], R6 ;  /* 0x000088060000a5a7 */ /* 0x000ea400080410ff */
[----:B--2---:R-:W-:Y:S05]  /*c6d0*/  @!P2 BRA `(.L_x_218) ;  /* 0xfffffffc00f0a947 */ /* 0x004fea000383ffff */
[----:B------:R-:W-:Y:S05]  /*c6e0*/  BRA `(.L_x_90) ;  /* 0xffffff8800547947 */ /* 0x000fea000383ffff */
.L_x_94:
[----:B------:R-:W-:Y:S07]  /*c6f0*/  MOV R0, UR21 ;  /* 0x0000001500007c02 */ /* 0x000fee0008000f00 */
.L_x_219:
[----:B-1----:R1:W2:Y:S02]  /*c700*/  SYNCS.PHASECHK.TRANS64.TRYWAIT P0, [R0+URZ+0x60], R10 ;  /* 0x0000600a000075a7 */ /* 0x0022a400080011ff */
[----:B--2---:R-:W-:Y:S05]  /*c710*/  @!P0 NANOSLEEP.SYNCS 0x989680 ;  /* 0x009896800000895d */ /* 0x004fea0003900000 */
[----:B------:R-:W2:Y:S02]  /*c720*/  @!P0 SYNCS.PHASECHK.TRANS64 P0, [R0+URZ+0x60], R10 ;  /* 0x0000600a000085a7 */ /* 0x000ea400080010ff */
[----:B--2---:R-:W-:Y:S05]  /*c730*/  @!P0 BRA `(.L_x_219) ;  /* 0xfffffffc00f08947 */ /* 0x004fea000383ffff */
[----:B------:R-:W-:Y:S05]  /*c740*/  BRA `(.L_x_220) ;  /* 0xffffff8800b07947 */ /* 0x000fea000383ffff */
.L_x_95:
[----:B------:R-:W-:Y:S07]  /*c750*/  MOV R0, UR21 ;  /* 0x0000001500007c02 */ /* 0x000fee0008000f00 */
.L_x_221:
[----:B-1----:R1:W2:Y:S02]  /*c760*/  SYNCS.PHASECHK.TRANS64.TRYWAIT P0, [R0+URZ+0x68], R10 ;  /* 0x0000680a000075a7 */ /* 0x0022a400080011ff */
[----:B--2---:R-:W-:Y:S05]  /*c770*/  @!P0 NANOSLEEP.SYNCS 0x989680 ;  /* 0x009896800000895d */ /* 0x004fea0003900000 */
[----:B------:R-:W2:Y:S02]  /*c780*/  @!P0 SYNCS.PHASECHK.TRANS64 P0, [R0+URZ+0x68], R10 ;  /* 0x0000680a000085a7 */ /* 0x000ea400080010ff */
[----:B--2---:R-:W-:Y:S05]  /*c790*/  @!P0 BRA `(.L_x_221) ;  /* 0xfffffffc00f08947 */ /* 0x004fea000383ffff */
[----:B------:R-:W-:Y:S05]  /*c7a0*/  BRA `(.L_x_222) ;  /* 0xffffff8800ec7947 */ /* 0x000fea000383ffff */
.L_x_96:
[----:B------:R-:W-:Y:S07]  /*c7b0*/  MOV R0, UR21 ;  /* 0x0000001500007c02 */ /* 0x000fee0008000f00 */
.L_x_223:
[----:B-1----:R1:W2:Y:S02]  /*c7c0*/  SYNCS.PHASECHK.TRANS64.TRYWAIT P0, [R0+URZ+0x70], R10 ;  /* 0x0000700a000075a7 */ /* 0x0022a400080011ff */
[----:B--2---:R-:W-:Y:S05]  /*c7d0*/  @!P0 NANOSLEEP.SYNCS 0x989680 ;  /* 0x009896800000895d */ /* 0x004fea0003900000 */
[----:B------:R-:W2:Y:S02]  /*c7e0*/  @!P0 SYNCS.PHASECHK.TRANS64 P0, [R0+URZ+0x70], R10 ;  /* 0x0000700a000085a7 */ /* 0x000ea400080010ff */
[----:B--2---:R-:W-:Y:S05]  /*c7f0*/  @!P0 BRA `(.L_x_223) ;  /* 0xfffffffc00f08947 */ /* 0x004fea000383ffff */
[----:B------:R-:W-:Y:S05]  /*c800*/  BRA `(.L_x_224) ;  /* 0xffffff8c002c7947 */ /* 0x000fea000383ffff */
.L_x_97:
[----:B------:R-:W-:Y:S07]  /*c810*/  MOV R0, UR21 ;  /* 0x0000001500007c02 */ /* 0x000fee0008000f00 */
.L_x_225:
[----:B-1----:R1:W2:Y:S02]  /*c820*/  SYNCS.PHASECHK.TRANS64.TRYWAIT P0, [R0+URZ+0x78], R10 ;  /* 0x0000780a000075a7 */ /* 0x0022a400080011ff */
[----:B--2---:R-:W-:Y:S05]  /*c830*/  @!P0 NANOSLEEP.SYNCS 0x989680 ;  /* 0x009896800000895d */ /* 0x004fea0003900000 */
[----:B------:R-:W2:Y:S02]  /*c840*/  @!P0 SYNCS.PHASECHK.TRANS64 P0, [R0+URZ+0x78], R10 ;  /* 0x0000780a000085a7 */ /* 0x000ea400080010ff */
[----:B--2---:R-:W-:Y:S05]  /*c850*/  @!P0 BRA `(.L_x_225) ;  /* 0xfffffffc00f08947 */ /* 0x004fea000383ffff */
[----:B------:R-:W-:Y:S05]  /*c860*/  BRA `(.L_x_226) ;  /* 0xffffff8c00707947 */ /* 0x000fea000383ffff */
.L_x_98:
[----:B------:R-:W-:Y:S07]  /*c870*/  MOV R0, UR21 ;  /* 0x0000001500007c02 */ /* 0x000fee0008000f00 */
.L_x_227:
[----:B-1----:R1:W2:Y:S02]  /*c880*/  SYNCS.PHASECHK.TRANS64.TRYWAIT P0, [R0+URZ+0x60], R9 ;  /* 0x00006009000075a7 */ /* 0x0022a400080011ff */
[----:B--2---:R-:W-:Y:S05]  /*c890*/  @!P0 NANOSLEEP.SYNCS 0x989680 ;  /* 0x009896800000895d */ /* 0x004fea0003900000 */
[----:B------:R-:W2:Y:S02]  /*c8a0*/  @!P0 SYNCS.PHASECHK.TRANS64 P0, [R0+URZ+0x60], R9 ;  /* 0x00006009000085a7 */ /* 0x000ea400080010ff */
[----:B--2---:R-:W-:Y:S05]  /*c8b0*/  @!P0 BRA `(.L_x_227) ;  /* 0xfffffffc00f08947 */ /* 0x004fea000383ffff */
[----:B------:R-:W-:Y:S05]  /*c8c0*/  BRA `(.L_x_228) ;  /* 0xffffff8c00b87947 */ /* 0x000fea000383ffff */
.L_x_99:
[----:B------:R-:W-:Y:S07]  /*c8d0*/  MOV R0, UR21 ;  /* 0x0000001500007c02 */ /* 0x000fee0008000f00 */
.L_x_229:
[----:B-1----:R1:W2:Y:S02]  /*c8e0*/  SYNCS.PHASECHK.TRANS64.TRYWAIT P0, [R0+URZ+0x68], R9 ;  /* 0x00006809000075a7 */ /* 0x0022a400080011ff */
[----:B--2---:R-:W-:Y:S05]  /*c8f0*/  @!P0 NANOSLEEP.SYNCS 0x989680 ;  /* 0x009896800000895d */ /* 0x004fea0003900000 */
[----:B------:R-:W2:Y:S02]  /*c900*/  @!P0 SYNCS.PHASECHK.TRANS64 P0, [R0+URZ+0x68], R9 ;  /* 0x00006809000085a7 */ /* 0x000ea400080010ff */
[----:B--2---:R-:W-:Y:S05]  /*c910*/  @!P0 BRA `(.L_x_229) ;  /* 0xfffffffc00f08947 */ /* 0x004fea000383ffff */
[----:B------:R-:W-:Y:S05]  /*c920*/  BRA `(.L_x_230) ;  /* 0xffffff9000007947 */ /* 0x000fea000383ffff */
.L_x_100:
[----:B------:R-:W-:Y:S07]  /*c930*/  MOV R0, UR21 ;  /* 0x0000001500007c02 */ /* 0x000fee0008000f00 */
.L_x_231:
[----:B-1----:R1:W2:Y:S02]  /*c940*/  SYNCS.PHASECHK.TRANS64.TRYWAIT P0, [R0+URZ+0x70], R9 ;  /* 0x00007009000075a7 */ /* 0x0022a400080011ff */
[----:B--2---:R-:W-:Y:S05]  /*c950*/  @!P0 NANOSLEEP.SYNCS 0x989680 ;  /* 0x009896800000895d */ /* 0x004fea0003900000 */
[----:B------:R-:W2:Y:S02]  /*c960*/  @!P0 SYNCS.PHASECHK.TRANS64 P0, [R0+URZ+0x70], R9 ;  /* 0x00007009000085a7 */ /* 0x000ea400080010ff */
[----:B--2---:R-:W-:Y:S05]  /*c970*/  @!P0 BRA `(.L_x_231) ;  /* 0xfffffffc00f08947 */ /* 0x004fea000383ffff */
[----:B------:R-:W-:Y:S05]  /*c980*/  BRA `(.L_x_232) ;  /* 0xffffff9000487947 */ /* 0x000fea000383ffff */
.L_x_101:
[----:B------:R-:W-:Y:S07]  /*c990*/  MOV R0, UR21 ;  /* 0x0000001500007c02 */ /* 0x000fee0008000f00 */
.L_x_233:
[----:B-1----:R1:W2:Y:S02]  /*c9a0*/  SYNCS.PHASECHK.TRANS64.TRYWAIT P0, [R0+URZ+0x78], R9 ;  /* 0x00007809000075a7 */ /* 0x0022a400080011ff */
[----:B--2---:R-:W-:Y:S05]  /*c9b0*/  @!P0 NANOSLEEP.SYNCS 0x989680 ;  /* 0x009896800000895d */ /* 0x004fea0003900000 */
[----:B------:R-:W2:Y:S02]  /*c9c0*/  @!P0 SYNCS.PHASECHK.TRANS64 P0, [R0+URZ+0x78], R9 ;  /* 0x00007809000085a7 */ /* 0x000ea400080010ff */
[----:B--2---:R-:W-:Y:S05]  /*c9d0*/  @!P0 BRA `(.L_x_233) ;  /* 0xfffffffc00f08947 */ /* 0x004fea000383ffff */
[----:B------:R-:W-:Y:S05]  /*c9e0*/  BRA `(.L_x_234) ;  /* 0xffffff90008c7947 */ /* 0x000fea000383ffff */
.L_x_103:
[----:B------:R-:W-:-:S07]  /*c9f0*/  MOV R0, UR21 ;  /* 0x0000001500007c02 */ /* 0x000fce0008000f00 */
.L_x_235:
[----:B-1----:R1:W3:Y:S02]  /*ca00*/  SYNCS.PHASECHK.TRANS64.TRYWAIT P0, [R0+URZ+0x60], R10 ;  /* 0x0000600a000075a7 */ /* 0x0022e400080011ff */
[----:B---3--:R-:W-:Y:S05]  /*ca10*/  @!P0 NANOSLEEP.SYNCS 0x989680 ;  /* 0x009896800000895d */ /* 0x008fea0003900000 */
[----:B------:R-:W3:Y:S02]  /*ca20*/  @!P0 SYNCS.PHASECHK.TRANS64 P0, [R0+URZ+0x60], R10 ;  /* 0x0000600a000085a7 */ /* 0x000ee400080010ff */
[----:B---3--:R-:W-:Y:S05]  /*ca30*/  @!P0 BRA `(.L_x_235) ;  /* 0xfffffffc00f08947 */ /* 0x008fea000383ffff */
[----:B------:R-:W-:Y:S05]  /*ca40*/  BRA `(.L_x_236) ;  /* 0xffffff9000fc7947 */ /* 0x000fea000383ffff */
.L_x_104:
[----:B-1----:R-:W-:-:S07]  /*ca50*/  MOV R0, UR21 ;  /* 0x0000001500007c02 */ /* 0x002fce0008000f00 */
.L_x_237:
[----:B-1----:R1:W3:Y:S02]  /*ca60*/  SYNCS.PHASECHK.TRANS64.TRYWAIT P0, [R0+URZ+0x68], R10 ;  /* 0x0000680a000075a7 */ /* 0x0022e400080011ff */
[----:B---3--:R-:W-:Y:S05]  /*ca70*/  @!P0 NANOSLEEP.SYNCS 0x989680 ;  /* 0x009896800000895d */ /* 0x008fea0003900000 */
[----:B------:R-:W3:Y:S02]  /*ca80*/  @!P0 SYNCS.PHASECHK.TRANS64 P0, [R0+URZ+0x68], R10 ;  /* 0x0000680a000085a7 */ /* 0x000ee400080010ff */
[----:B---3--:R-:W-:Y:S05]  /*ca90*/  @!P0 BRA `(.L_x_237) ;  /* 0xfffffffc00f08947 */ /* 0x008fea000383ffff */
[----:B------:R-:W-:Y:S05]  /*caa0*/  BRA `(.L_x_238) ;  /* 0xffffff9000ec7947 */ /* 0x000fea000383ffff */
.L_x_105:
[----:B------:R-:W-:-:S07]  /*cab0*/  MOV R2, UR21 ;  /* 0x0000001500027c02 */ /* 0x000fce0008000f00 */
.L_x_239:
[----:B-1----:R1:W3:Y:S02]  /*cac0*/  SYNCS.PHASECHK.TRANS64.TRYWAIT P0, [R2+URZ+0x70], R10 ;  /* 0x0000700a020075a7 */ /* 0x0022e400080011ff */
[----:B---3--:R-:W-:Y:S05]  /*cad0*/  @!P0 NANOSLEEP.SYNCS 0x989680 ;  /* 0x009896800000895d */ /* 0x008fea0003900000 */
[----:B------:R-:W3:Y:S02]  /*cae0*/  @!P0 SYNCS.PHASECHK.TRANS64 P0, [R2+URZ+0x70], R10 ;  /* 0x0000700a020085a7 */ /* 0x000ee400080010ff */
[----:B---3--:R-:W-:Y:S05]  /*caf0*/  @!P0 BRA `(.L_x_239) ;  /* 0xfffffffc00f08947 */ /* 0x008fea000383ffff */
[----:B------:R-:W-:Y:S05]  /*cb00*/  BRA `(.L_x_240) ;  /* 0xffffff9000e07947 */ /* 0x000fea000383ffff */
.L_x_107:
[----:B-1----:R1:W2:Y:S02]  /*cb10*/  SYNCS.PHASECHK.TRANS64.TRYWAIT P0, [R0+URZ+0x90], R2 ;  /* 0x00009002000075a7 */ /* 0x0022a400080011ff */
[----:B--2---:R-:W-:Y:S05]  /*cb20*/  @!P0 NANOSLEEP.SYNCS 0x989680 ;  /* 0x009896800000895d */ /* 0x004fea0003900000 */
[----:B------:R-:W2:Y:S02]  /*cb30*/  @!P0 SYNCS.PHASECHK.TRANS64 P0, [R0+URZ+0x90], R2 ;  /* 0x00009002000085a7 */ /* 0x000ea400080010ff */
[----:B--2---:R-:W-:Y:S05]  /*cb40*/  @!P0 BRA `(.L_x_107) ;  /* 0xfffffffc00f08947 */ /* 0x004fea000383ffff */
[----:B------:R-:W-:Y:S05]  /*cb50*/  BRA `(.L_x_241) ;  /* 0xffffff9400a47947 */ /* 0x000fea000383ffff */
.L_x_118:
[----:B-1----:R-:W-:Y:S04]  /*cb60*/  MOV R2, UR43 ;  /* 0x0000002b00027c02 */ /* 0x002fe80008000f00 */
[----:B------:R1:W3:Y:S03]  /*cb70*/  SYNCS.PHASECHK.TRANS64.TRYWAIT P1, [R2+URZ+0x40], R3 ;  /* 0x00004003020075a7 */ /* 0x0002e600080211ff */
[----:B---3--:R-:W-:Y:S05]  /*cb80*/  @!P1 NANOSLEEP.SYNCS 0x989680 ;  /* 0x009896800000995d */ /* 0x008fea0003900000 */
[----:B------:R-:W3:Y:S02]  /*cb90*/  @!P1 SYNCS.PHASECHK.TRANS64 P1, [R2+URZ+0x40], R3 ;  /* 0x00004003020095a7 */ /* 0x000ee400080210ff */
[----:B---3--:R-:W-:Y:S05]  /*cba0*/  @!P1 BRA `(.L_x_118) ;  /* 0xfffffffc00ec9947 */ /* 0x008fea000383ffff */
[----:B------:R-:W-:Y:S05]  /*cbb0*/  BRA `(.L_x_117) ;  /* 0xffffffa400187947 */ /* 0x000fea000383ffff */
.L_x_120:
[----:B-1----:R1:W4:Y:S02]  /*cbc0*/  SYNCS.PHASECHK.TRANS64.TRYWAIT P0, [R73+URZ+0xb0], R0 ;  /* 0x0000b000490075a7 */ /* 0x00232400080011ff */
[----:B----4-:R-:W-:Y:S05]  /*cbd0*/  @!P0 NANOSLEEP.SYNCS 0x989680 ;  /* 0x009896800000895d */ /* 0x010fea0003900000 */
[----:B------:R-:W4:Y:S02]  /*cbe0*/  @!P0 SYNCS.PHASECHK.TRANS64 P0, [R73+URZ+0xb0], R0 ;  /* 0x0000b000490085a7 */ /* 0x000f2400080010ff */
[----:B----4-:R-:W-:Y:S05]  /*cbf0*/  @!P0 BRA `(.L_x_120) ;  /* 0xfffffffc00f08947 */ /* 0x010fea000383ffff */
[----:B------:R-:W-:Y:S05]  /*cc00*/  BRA `(.L_x_119) ;  /* 0xffffffa400407947 */ /* 0x000fea000383ffff */
.L_x_129:
[----:B-1----:R1:W2:Y:S02]  /*cc10*/  SYNCS.PHASECHK.TRANS64.TRYWAIT P0, [R2+URZ+0x40], R0 ;  /* 0x00004000020075a7 */ /* 0x0022a400080011ff */
[----:B--2---:R-:W-:Y:S05]  /*cc20*/  @!P0 NANOSLEEP.SYNCS 0x989680 ;  /* 0x009896800000895d */ /* 0x004fea0003900000 */
[----:B------:R-:W2:Y:S02]  /*cc30*/  @!P0 SYNCS.PHASECHK.TRANS64 P0, [R2+URZ+0x40], R0 ;  /* 0x00004000020085a7 */ /* 0x000ea400080010ff */
[----:B--2---:R-:W-:Y:S05]  /*cc40*/  @!P0 BRA `(.L_x_129) ;  /* 0xfffffffc00f08947 */ /* 0x004fea000383ffff */
[----:B------:R-:W-:Y:S05]  /*cc50*/  BRA `(.L_x_128) ;  /* 0xffffffac005c7947 */ /* 0x000fea000383ffff */
.L_x_137:
[----:B-1----:R1:W2:Y:S02]  /*cc60*/  SYNCS.PHASECHK.TRANS64.TRYWAIT P0, [R0+URZ+0x40], R6 ;  /* 0x00004006000075a7 */ /* 0x0022a400080011ff */
[----:B--2---:R-:W-:Y:S05]  /*cc70*/  @!P0 NANOSLEEP.SYNCS 0x989680 ;  /* 0x009896800000895d */ /* 0x004fea0003900000 */
[----:B------:R-:W2:Y:S02]  /*cc80*/  @!P0 SYNCS.PHASECHK.TRANS64 P0, [R0+URZ+0x40], R6 ;  /* 0x00004006000085a7 */ /* 0x000ea400080010ff */
[----:B--2---:R-:W-:Y:S05]  /*cc90*/  @!P0 BRA `(.L_x_137) ;  /* 0xfffffffc00f08947 */ /* 0x004fea000383ffff */
[----:B------:R-:W-:Y:S05]  /*cca0*/  BRA `(.L_x_136) ;  /* 0xffffffb4009c7947 */ /* 0x000fea000383ffff */
.L_x_145:
[----:B-1----:R1:W2:Y:S02]  /*ccb0*/  SYNCS.PHASECHK.TRANS64.TRYWAIT P0, [R0+URZ+0x40], R6 ;  /* 0x00004006000075a7 */ /* 0x0022a400080011ff */
[----:B--2---:R-:W-:Y:S05]  /*ccc0*/  @!P0 NANOSLEEP.SYNCS 0x989680 ;  /* 0x009896800000895d */ /* 0x004fea0003900000 */
[----:B------:R-:W2:Y:S02]  /*ccd0*/  @!P0 SYNCS.PHASECHK.TRANS64 P0, [R0+URZ+0x40], R6 ;  /* 0x00004006000085a7 */ /* 0x000ea400080010ff */
[----:B--2---:R-:W-:Y:S05]  /*cce0*/  @!P0 BRA `(.L_x_145) ;  /* 0xfffffffc00f08947 */ /* 0x004fea000383ffff */
[----:B------:R-:W-:Y:S05]  /*ccf0*/  BRA `(.L_x_144) ;  /* 0xffffffbc00e07947 */ /* 0x000fea000383ffff */
.L_x_153:
[----:B-1----:R1:W2:Y:S02]  /*cd00*/  SYNCS.PHASECHK.TRANS64.TRYWAIT P0, [R0+URZ+0x40], R6 ;  /* 0x00004006000075a7 */ /* 0x0022a400080011ff */
[----:B--2---:R-:W-:Y:S05]  /*cd10*/  @!P0 NANOSLEEP.SYNCS 0x989680 ;  /* 0x009896800000895d */ /* 0x004fea0003900000 */
[----:B------:R-:W2:Y:S02]  /*cd20*/  @!P0 SYNCS.PHASECHK.TRANS64 P0, [R0+URZ+0x40], R6 ;  /* 0x00004006000085a7 */ /* 0x000ea400080010ff */
[----:B--2---:R-:W-:Y:S05]  /*cd30*/  @!P0 BRA `(.L_x_153) ;  /* 0xfffffffc00f08947 */ /* 0x004fea000383ffff */
[----:B------:R-:W-:Y:S05]  /*cd40*/  BRA `(.L_x_152) ;  /* 0xffffffc800307947 */ /* 0x000fea000383ffff */
.L_x_161:
[----:B-1----:R1:W2:Y:S02]  /*cd50*/  SYNCS.PHASECHK.TRANS64.TRYWAIT P0, [R0+URZ+0x40], R6 ;  /* 0x00004006000075a7 */ /* 0x0022a400080011ff */
[----:B--2---:R-:W-:Y:S05]  /*cd60*/  @!P0 NANOSLEEP.SYNCS 0x989680 ;  /* 0x009896800000895d */ /* 0x004fea0003900000 */
[----:B------:R-:W2:Y:S02]  /*cd70*/  @!P0 SYNCS.PHASECHK.TRANS64 P0, [R0+URZ+0x40], R6 ;  /* 0x00004006000085a7 */ /* 0x000ea400080010ff */
[----:B--2---:R-:W-:Y:S05]  /*cd80*/  @!P0 BRA `(.L_x_161) ;  /* 0xfffffffc00f08947 */ /* 0x004fea000383ffff */
[----:B------:R-:W-:Y:S05]  /*cd90*/  BRA `(.L_x_160) ;  /* 0xffffffd000907947 */ /* 0x000fea000383ffff */
.L_x_169:
[----:B-1----:R1:W2:Y:S02]  /*cda0*/  SYNCS.PHASECHK.TRANS64.TRYWAIT P0, [R0+URZ+0x40], R6 ;  /* 0x00004006000075a7 */ /* 0x0022a400080011ff */
[----:B--2---:R-:W-:Y:S05]  /*cdb0*/  @!P0 NANOSLEEP.SYNCS 0x989680 ;  /* 0x009896800000895d */ /* 0x004fea0003900000 */
[----:B------:R-:W2:Y:S02]  /*cdc0*/  @!P0 SYNCS.PHASECHK.TRANS64 P0, [R0+URZ+0x40], R6 ;  /* 0x00004006000085a7 */ /* 0x000ea400080010ff */
[----:B--2---:R-:W-:Y:S05]  /*cdd0*/  @!P0 BRA `(.L_x_169) ;  /* 0xfffffffc00f08947 */ /* 0x004fea000383ffff */
[----:B------:R-:W-:Y:S05]  /*cde0*/  BRA `(.L_x_168) ;  /* 0xffffffd800e47947 */ /* 0x000fea000383ffff */
.L_x_177:
[----:B-1----:R1:W2:Y:S02]  /*cdf0*/  SYNCS.PHASECHK.TRANS64.TRYWAIT P0, [R0+URZ+0x40], R76 ;  /* 0x0000404c000075a7 */ /* 0x0022a400080011ff */
[----:B--2---:R-:W-:Y:S05]  /*ce00*/  @!P0 NANOSLEEP.SYNCS 0x989680 ;  /* 0x009896800000895d */ /* 0x004fea0003900000 */
[----:B------:R-:W2:Y:S02]  /*ce10*/  @!P0 SYNCS.PHASECHK.TRANS64 P0, [R0+URZ+0x40], R76 ;  /* 0x0000404c000085a7 */ /* 0x000ea400080010ff */
[----:B--2---:R-:W-:Y:S05]  /*ce20*/  @!P0 BRA `(.L_x_177) ;  /* 0xfffffffc00f08947 */ /* 0x004fea000383ffff */
[----:B------:R-:W-:Y:S05]  /*ce30*/  BRA `(.L_x_176) ;  /* 0xffffffe400387947 */ /* 0x000fea000383ffff */
        .weak           $__internal_0_$__cuda_sm10x_tcgen05_guardrail_trap_col_being_dealloced_not_returned_by_alloc
        .type           $__internal_0_$__cuda_sm10x_tcgen05_guardrail_trap_col_being_dealloced_not_returned_by_alloc,@function
        .size           $__internal_0_$__cuda_sm10x_tcgen05_guardrail_trap_col_being_dealloced_not_returned_by_alloc,($__internal_1_$__cuda_sm10x_tcgen05_guardrail_trap_phase_invalid_during_alloc - $__internal_0_$__cuda_sm10x_tcgen05_guardrail_trap_col_being_dealloced_not_returned_by_alloc)
$__internal_0_$__cuda_sm10x_tcgen05_guardrail_trap_col_being_dealloced_not_returned_by_alloc:
[----:B------:R-:W-:Y:S05]  /*ce40*/  BPT.TRAP 0x1 ;  /* 0x000000040000795c */ /* 0x000fea0000300000 */
[----:B------:R-:W-:-:S04]  /*ce50*/  HFMA2 R3, -RZ, RZ, 0, 0 ;  /* 0x00000000ff037431 */ /* 0x000fc800000001ff */
[----:B------:R-:W-:Y:S05]  /*ce60*/  RET.REL.NODEC R2 `(_ZN7cutlass13device_kernelINS_4gemm6kernel13GemmUniversalIN4cute5tupleIJiiiiEEENS1_10collective13CollectiveMmaINS1_35MainloopSm100TmaUmmaWarpSpecializedILi4ELi2ELi4ENS5_IJNS4_1CILi2EEESB_NSA_ILi1EEEEEEEENS5_IJNSA_ILi256EEENSA_ILi128EEENSA_ILi64EEEEEENS_10tfloat32_tENS5_IJlSC_lEEESJ_SK_NS4_8TiledMMAINS4_8MMA_AtomIJNS4_23SM100_MMA_TF32_2x1SM_SSISJ_SJ_fLi256ELi128ELNS4_4UMMA5MajorE0ELSP_0ELNSO_7ScaleInE0ELSQ_0EEEEEENS4_6LayoutINS5_IJSC_SC_SC_EEENS5_IJNSA_ILi0EEESV_SV_EEEEENS5_IJNS4_10UnderscoreESY_SY_EEEEENS4_28SM100_TMA_2SM_LOAD_MULTICASTENS4_14ComposedLayoutINS4_7SwizzleILi3ELi4ELi3EEENS4_18smem_ptr_flag_bitsILi32EEENST_INS5_IJNSA_ILi8EEENSA_ILi32EEEEEENS5_IJS18_SC_EEEEEEEvNS4_8identityENS4_18SM100_TMA_2SM_LOADES1C_vS1D_EENS_8epilogue10collective18CollectiveEpilogueINS1G_23Sm100TmaWarpSpecializedILi4ELi2ELi16ELb1ELb0EEEJNS5_IJSG_SG_SH_EEENS5_IJNST_ISG_SC_EENST_INSA_ILi16EEESC_EEEEESJ_SK_SJ_SK_NS1G_6fusion15FusionCallbacksIS1K_NS1Q_17LinearCombinationISJ_fSJ_fLNS_15FloatRoundStyleE2EEES1L_S1P_JEEENS4_5SM1004TMEM4LOAD26SM100_TMEM_LOAD_32dp32b16xENS4_13SM90_TMA_LOADENS12_INS13_ILi2ELi4ELi3EEES16_NST_INS5_IJS17_S1N_EEENS5_IJS1N_SC_EEEEEEENS4_39AutoVectorizingCopyWithAssumedAlignmentILi128EEENS4_14SM90_TMA_STOREES25_S27_S27_EEEvvEEEEvNT_6ParamsE) ;  /* 0xffffff3002647950 */ /* 0x000fea0003c3ffff */
        .weak           $__internal_1_$__cuda_sm10x_tcgen05_guardrail_trap_phase_invalid_during_alloc
        .type           $__internal_1_$__cuda_sm10x_tcgen05_guardrail_trap_phase_invalid_during_alloc,@function
        .size           $__internal_1_$__cuda_sm10x_tcgen05_guardrail_trap_phase_invalid_during_alloc,($__internal_2_$__cuda_sm10x_tcgen05_guardrail_trap_unallocated_columns_being_dealloced - $__internal_1_$__cuda_sm10x_tcgen05_guardrail_trap_phase_invalid_during_alloc)
$__internal_1_$__cuda_sm10x_tcgen05_guardrail_trap_phase_invalid_during_alloc:
[----:B------:R-:W-:Y:S05]  /*ce70*/  BPT.TRAP 0x1 ;  /* 0x000000040000795c */ /* 0x000fea0000300000 */
[----:B------:R-:W-:-:S04]  /*ce80*/  MOV R5, 0x0 ;  /* 0x0000000000057802 */ /* 0x000fc80000000f00 */
[----:B------:R-:W-:Y:S05]  /*ce90*/  RET.REL.NODEC R4 `(_ZN7cutlass13device_kernelINS_4gemm6kernel13GemmUniversalIN4cute5tupleIJiiiiEEENS1_10collective13CollectiveMmaINS1_35MainloopSm100TmaUmmaWarpSpecializedILi4ELi2ELi4ENS5_IJNS4_1CILi2EEESB_NSA_ILi1EEEEEEEENS5_IJNSA_ILi256EEENSA_ILi128EEENSA_ILi64EEEEEENS_10tfloat32_tENS5_IJlSC_lEEESJ_SK_NS4_8TiledMMAINS4_8MMA_AtomIJNS4_23SM100_MMA_TF32_2x1SM_SSISJ_SJ_fLi256ELi128ELNS4_4UMMA5MajorE0ELSP_0ELNSO_7ScaleInE0ELSQ_0EEEEEENS4_6LayoutINS5_IJSC_SC_SC_EEENS5_IJNSA_ILi0EEESV_SV_EEEEENS5_IJNS4_10UnderscoreESY_SY_EEEEENS4_28SM100_TMA_2SM_LOAD_MULTICASTENS4_14ComposedLayoutINS4_7SwizzleILi3ELi4ELi3EEENS4_18smem_ptr_flag_bitsILi32EEENST_INS5_IJNSA_ILi8EEENSA_ILi32EEEEEENS5_IJS18_SC_EEEEEEEvNS4_8identityENS4_18SM100_TMA_2SM_LOADES1C_vS1D_EENS_8epilogue10collective18CollectiveEpilogueINS1G_23Sm100TmaWarpSpecializedILi4ELi2ELi16ELb1ELb0EEEJNS5_IJSG_SG_SH_EEENS5_IJNST_ISG_SC_EENST_INSA_ILi16EEESC_EEEEESJ_SK_SJ_SK_NS1G_6fusion15FusionCallbacksIS1K_NS1Q_17LinearCombinationISJ_fSJ_fLNS_15FloatRoundStyleE2EEES1L_S1P_JEEENS4_5SM1004TMEM4LOAD26SM100_TMEM_LOAD_32dp32b16xENS4_13SM90_TMA_LOADENS12_INS13_ILi2ELi4ELi3EEES16_NST_INS5_IJS17_S1N_EEENS5_IJS1N_SC_EEEEEEENS4_39AutoVectorizingCopyWithAssumedAlignmentILi128EEENS4_14SM90_TMA_STOREES25_S27_S27_EEEvvEEEEvNT_6ParamsE) ;  /* 0xffffff3004587950 */ /* 0x000fea0003c3ffff */
        .weak           $__internal_2_$__cuda_sm10x_tcgen05_guardrail_trap_unallocated_columns_being_dealloced
        .type           $__internal_2_$__cuda_sm10x_tcgen05_guardrail_trap_unallocated_columns_being_dealloced,@function
        .size           $__internal_2_$__cuda_sm10x_tcgen05_guardrail_trap_unallocated_columns_being_dealloced,(.L_x_243 - $__internal_2_$__cuda_sm10x_tcgen05_guardrail_trap_unallocated_columns_being_dealloced)
$__internal_2_$__cuda_sm10x_tcgen05_guardrail_trap_unallocated_columns_being_dealloced:
[----:B------:R-:W-:Y:S05]  /*cea0*/  BPT.TRAP 0x1 ;  /* 0x000000040000795c */ /* 0x000fea0000300000 */
[----:B------:R-:W-:-:S04]  /*ceb0*/  HFMA2 R3, -RZ, RZ, 0, 0 ;  /* 0x00000000ff037431 */ /* 0x000fc800000001ff */
[----:B------:R-:W-:Y:S05]  /*cec0*/  RET.REL.NODEC R2 `(_ZN7cutlass13device_kernelINS_4gemm6kernel13GemmUniversalIN4cute5tupleIJiiiiEEENS1_10collective13CollectiveMmaINS1_35MainloopSm100TmaUmmaWarpSpecializedILi4ELi2ELi4ENS5_IJNS4_1CILi2EEESB_NSA_ILi1EEEEEEEENS5_IJNSA_ILi256EEENSA_ILi128EEENSA_ILi64EEEEEENS_10tfloat32_tENS5_IJlSC_lEEESJ_SK_NS4_8TiledMMAINS4_8MMA_AtomIJNS4_23SM100_MMA_TF32_2x1SM_SSISJ_SJ_fLi256ELi128ELNS4_4UMMA5MajorE0ELSP_0ELNSO_7ScaleInE0ELSQ_0EEEEEENS4_6LayoutINS5_IJSC_SC_SC_EEENS5_IJNSA_ILi0EEESV_SV_EEEEENS5_IJNS4_10UnderscoreESY_SY_EEEEENS4_28SM100_TMA_2SM_LOAD_MULTICASTENS4_14ComposedLayoutINS4_7SwizzleILi3ELi4ELi3EEENS4_18smem_ptr_flag_bitsILi32EEENST_INS5_IJNSA_ILi8EEENSA_ILi32EEEEEENS5_IJS18_SC_EEEEEEEvNS4_8identityENS4_18SM100_TMA_2SM_LOADES1C_vS1D_EENS_8epilogue10collective18CollectiveEpilogueINS1G_23Sm100TmaWarpSpecializedILi4ELi2ELi16ELb1ELb0EEEJNS5_IJSG_SG_SH_EEENS5_IJNST_ISG_SC_EENST_INSA_ILi16EEESC_EEEEESJ_SK_SJ_SK_NS1G_6fusion15FusionCallbacksIS1K_NS1Q_17LinearCombinationISJ_fSJ_fLNS_15FloatRoundStyleE2EEES1L_S1P_JEEENS4_5SM1004TMEM4LOAD26SM100_TMEM_LOAD_32dp32b16xENS4_13SM90_TMA_LOADENS12_INS13_ILi2ELi4ELi3EEES16_NST_INS5_IJS17_S1N_EEENS5_IJS1N_SC_EEEEEEENS4_39AutoVectorizingCopyWithAssumedAlignmentILi128EEENS4_14SM90_TMA_STOREES25_S27_S27_EEEvvEEEEvNT_6ParamsE) ;  /* 0xffffff30024c7950 */ /* 0x000fea0003c3ffff */
.L_x_242:
[----:B------:R-:W-:-:S00]  /*ced0*/  BRA `(.L_x_242) ;  /* 0xfffffffc00fc7947 */ /* 0x000fc0000383ffff */
[----:B------:R-:W-:-:S00]  /*cee0*/  NOP ;  /* 0x0000000000007918 */ /* 0x000fc00000000000 */
        /* <DEDUP_REMOVED lines=9> */
.L_x_243:


//--------------------- .nv.global.init           --------------------------
	.section	.nv.global.init,"aw",@progbits
.nv.global.init:
	.type		$str$27,@object
	.size		$str$27,($str$28 - $str$27)
$str$27:
        /*0000*/ 	.byte	0x28, 0x61, 0x64, 0x64, 0x72, 0x65, 0x73, 0x73, 0x20, 0x26, 0x20, 0x6d, 0x61, 0x73, 0x6b, 0x29
        /*0010*/ 	.byte	0x20, 0x3d, 0x3d, 0x20, 0x30, 0x00
	.type		$str$28,@object
	.size		$str$28,($str$26 - $str$28)
$str$28:
        /*0016*/ 	.byte	0x2f, 0x74, 0x6d, 0x70, 0x2f, 0x63, 0x75, 0x74, 0x6c, 0x61, 0x73, 0x73, 0x5f, 0x73, 0x77, 0x65
        /*0026*/ 	.byte	0x65, 0x70, 0x5f, 0x73, 0x72, 0x63, 0x2f, 0x69, 0x6e, 0x63, 0x6c, 0x75, 0x64, 0x65, 0x2f, 0x63
        /*0036*/ 	.byte	0x75, 0x74, 0x65, 0x2f, 0x70, 0x6f, 0x69, 0x6e, 0x74, 0x65, 0x72, 0x5f, 0x66, 0x6c, 0x61, 0x67
        /*0046*/ 	.byte	0x67, 0x65, 0x64, 0x2e, 0x68, 0x70, 0x70, 0x00
	.type		$str$26,@object
	.size		$str$26,($str$25 - $str$26)
$str$26:
        /*004e*/ 	.byte	0x2f, 0x74, 0x6d, 0x70, 0x2f, 0x63, 0x75, 0x74, 0x6c, 0x61, 0x73, 0x73, 0x5f, 0x73, 0x77, 0x65
        /*005e*/ 	.byte	0x65, 0x70, 0x5f, 0x73, 0x72, 0x63, 0x2f, 0x69, 0x6e, 0x63, 0x6c, 0x75, 0x64, 0x65, 0x2f, 0x63
        /*006e*/ 	.byte	0x75, 0x74, 0x65, 0x2f, 0x61, 0x74, 0x6f, 0x6d, 0x2f, 0x63, 0x6f, 0x70, 0x79, 0x5f, 0x74, 0x72
        /*007e*/ 	.byte	0x61, 0x69, 0x74, 0x73, 0x5f, 0x73, 0x6d, 0x31, 0x30, 0x30, 0x2e, 0x68, 0x70, 0x70, 0x00
	.type		$str$25,@object
	.size		$str$25,(__unnamed_1 - $str$25)
$str$25:
        /*008d*/ 	.byte	0x28, 0x28, 0x75, 0x69, 0x6e, 0x74, 0x33, 0x32, 0x5f, 0x74, 0x28, 0x74, 0x68, 0x72, 0x65, 0x61
        /*009d*/ 	.byte	0x64, 0x49, 0x64, 0x78, 0x2e, 0x78, 0x29, 0x20, 0x2f, 0x20, 0x33, 0x32, 0x29, 0x20, 0x25, 0x20
        /*00ad*/ 	.byte	0x34, 0x29, 0x20, 0x3d, 0x3d, 0x20, 0x28, 0x28, 0x28, 0x74, 0x6d, 0x65, 0x6d, 0x5f, 0x61, 0x64
        /*00bd*/ 	.byte	0x64, 0x72, 0x20, 0x3e, 0x3e, 0x20, 0x31, 0x36, 0x29, 0x20, 0x2f, 0x20, 0x33, 0x32, 0x29, 0x20
        /*00cd*/ 	.byte	0x25, 0x20, 0x34, 0x29, 0x00
	.type		__unnamed_1,@object
	.size		__unnamed_1,(__unnamed_2 - __unnamed_1)
__unnamed_1:
        /*00d2*/ 	.byte	0x61, 0x75, 0x74, 0x6f, 0x20, 0x63, 0x75, 0x74, 0x65, 0x3a, 0x3a, 0x61, 0x73, 0x5f, 0x70, 0x6f
        /* <DEDUP_REMOVED lines=24> */
        /*0262*/ 	.byte	0x32, 0x30, 0x34, 0x38, 0x3e, 0x3e, 0x3e, 0x3e, 0x5d, 0x00
	.type		__unnamed_2,@object
	.size		__unnamed_2,(.L_2 - __unnamed_2)
__unnamed_2:
        /* <DEDUP_REMOVED lines=42> */
        /*050c*/ 	.byte	0x3e, 0x5d, 0x00
.L_2:


//--------------------- .nv.shared._ZN7cutlass13device_kernelINS_4gemm6kernel13GemmUniversalIN4cute5tupleIJiiiiEEENS1_10collective13CollectiveMmaINS1_35MainloopSm100TmaUmmaWarpSpecializedILi4ELi2ELi4ENS5_IJNS4_1CILi2EEESB_NSA_ILi1EEEEEEEENS5_IJNSA_ILi256EEENSA_ILi128EEENSA_ILi64EEEEEENS_10tfloat32_tENS5_IJlSC_lEEESJ_SK_NS4_8TiledMMAINS4_8MMA_AtomIJNS4_23SM100_MMA_TF32_2x1SM_SSISJ_SJ_fLi256ELi128ELNS4_4UMMA5MajorE0ELSP_0ELNSO_7ScaleInE0ELSQ_0EEEEEENS4_6LayoutINS5_IJSC_SC_SC_EEENS5_IJNSA_ILi0EEESV_SV_EEEEENS5_IJNS4_10UnderscoreESY_SY_EEEEENS4_28SM100_TMA_2SM_LOAD_MULTICASTENS4_14ComposedLayoutINS4_7SwizzleILi3ELi4ELi3EEENS4_18smem_ptr_flag_bitsILi32EEENST_INS5_IJNSA_ILi8EEENSA_ILi32EEEEEENS5_IJS18_SC_EEEEEEEvNS4_8identityENS4_18SM100_TMA_2SM_LOADES1C_vS1D_EENS_8epilogue10collective18CollectiveEpilogueINS1G_23Sm100TmaWarpSpecializedILi4ELi2ELi16ELb1ELb0EEEJNS5_IJSG_SG_SH_EEENS5_IJNST_ISG_SC_EENST_INSA_ILi16EEESC_EEEEESJ_SK_SJ_SK_NS1G_6fusion15FusionCallbacksIS1K_NS1Q_17LinearCombinationISJ_fSJ_fLNS_15FloatRoundStyleE2EEES1L_S1P_JEEENS4_5SM1004TMEM4LOAD26SM100_TMEM_LOAD_32dp32b16xENS4_13SM90_TMA_LOADENS12_INS13_ILi2ELi4ELi3EEES16_NST_INS5_IJS17_S1N_EEENS5_IJS1N_SC_EEEEEEENS4_39AutoVectorizingCopyWithAssumedAlignmentILi128EEENS4_14SM90_TMA_STOREES25_S27_S27_EEEvvEEEEvNT_6ParamsE --------------------------
	.section	.nv.shared._ZN7cutlass13device_kernelINS_4gemm6kernel13GemmUniversalIN4cute5tupleIJiiiiEEENS1_10collective13CollectiveMmaINS1_35MainloopSm100TmaUmmaWarpSpecializedILi4ELi2ELi4ENS5_IJNS4_1CILi2EEESB_NSA_ILi1EEEEEEEENS5_IJNSA_ILi256EEENSA_ILi128EEENSA_ILi64EEEEEENS_10tfloat32_tENS5_IJlSC_lEEESJ_SK_NS4_8TiledMMAINS4_8MMA_AtomIJNS4_23SM100_MMA_TF32_2x1SM_SSISJ_SJ_fLi256ELi128ELNS4_4UMMA5MajorE0ELSP_0ELNSO_7ScaleInE0ELSQ_0EEEEEENS4_6LayoutINS5_IJSC_SC_SC_EEENS5_IJNSA_ILi0EEESV_SV_EEEEENS5_IJNS4_10UnderscoreESY_SY_EEEEENS4_28SM100_TMA_2SM_LOAD_MULTICASTENS4_14ComposedLayoutINS4_7SwizzleILi3ELi4ELi3EEENS4_18smem_ptr_flag_bitsILi32EEENST_INS5_IJNSA_ILi8EEENSA_ILi32EEEEEENS5_IJS18_SC_EEEEEEEvNS4_8identityENS4_18SM100_TMA_2SM_LOADES1C_vS1D_EENS_8epilogue10collective18CollectiveEpilogueINS1G_23Sm100TmaWarpSpecializedILi4ELi2ELi16ELb1ELb0EEEJNS5_IJSG_SG_SH_EEENS5_IJNST_ISG_SC_EENST_INSA_ILi16EEESC_EEEEESJ_SK_SJ_SK_NS1G_6fusion15FusionCallbacksIS1K_NS1Q_17LinearCombinationISJ_fSJ_fLNS_15FloatRoundStyleE2EEES1L_S1P_JEEENS4_5SM1004TMEM4LOAD26SM100_TMEM_LOAD_32dp32b16xENS4_13SM90_TMA_LOADENS12_INS13_ILi2ELi4ELi3EEES16_NST_INS5_IJS17_S1N_EEENS5_IJS1N_SC_EEEEEEENS4_39AutoVectorizingCopyWithAssumedAlignmentILi128EEENS4_14SM90_TMA_STOREES25_S27_S27_EEEvvEEEEvNT_6ParamsE,"aw",@nobits
	.sectionflags	@""
	.align	16
	.zero		1024


//--------------------- .nv.shared.reserved.0     --------------------------
	.section	.nv.shared.reserved.0,"aw",@nobits
	.weak		__nv_reservedSMEM_offset_0_alias
	.size		__nv_reservedSMEM_offset_0_alias, 0, 64
	.other		__nv_reservedSMEM_offset_0_alias,@"STO_CUDA_RESERVED_SHARED STV_DEFAULT"
__nv_reservedSMEM_offset_0_alias:
	.zero		0
.nv.shared.reserved.0:
	.zero		64
	.weak		__nv_reservedSMEM_tcgen05_partition
	.type		__nv_reservedSMEM_tcgen05_partition,@object
	.size		__nv_reservedSMEM_tcgen05_partition,(.L_0 - __nv_reservedSMEM_tcgen05_partition)
__nv_reservedSMEM_tcgen05_partition:
	.zero		32
.L_0:


//--------------------- .nv.global                --------------------------
	.section	.nv.global,"aw",@nobits
.nv.global:
	.type		_ZN40_INTERNAL_fb4b1bb4_4_k_cu_aa80ab14_104214cute1_E,@object
	.size		_ZN40_INTERNAL_fb4b1bb4_4_k_cu_aa80ab14_104214cute1_E,(_ZN40_INTERNAL_fb4b1bb4_4_k_cu_aa80ab14_104214cuda3std3__45__cpo6cbeginE - _ZN40_INTERNAL_fb4b1bb4_4_k_cu_aa80ab14_104214cute1_E)
_ZN40_INTERNAL_fb4b1bb4_4_k_cu_aa80ab14_104214cute1_E:
	.zero		1
	.type		_ZN40_INTERNAL_fb4b1bb4_4_k_cu_aa80ab14_104214cuda3std3__45__cpo6cbeginE,@object
	.size		_ZN40_INTERNAL_fb4b1bb4_4_k_cu_aa80ab14_104214cuda3std3__45__cpo6cbeginE,(_ZN40_INTERNAL_fb4b1bb4_4_k_cu_aa80ab14_104214cuda3std3__48in_placeE - _ZN40_INTERNAL_fb4b1bb4_4_k_cu_aa80ab14_104214cuda3std3__45__cpo6cbeginE)
_ZN40_INTERNAL_fb4b1bb4_4_k_cu_aa80ab14_104214cuda3std3__45__cpo6cbeginE:
	.zero		1
	.type		_ZN40_INTERNAL_fb4b1bb4_4_k_cu_aa80ab14_104214cuda3std3__48in_placeE,@object
	.size		_ZN40_INTERNAL_fb4b1bb4_4_k_cu_aa80ab14_104214cuda3std3__48in_placeE,(_ZN40_INTERNAL_fb4b1bb4_4_k_cu_aa80ab14_104214cuda3std6ranges3__45__cpo9iter_moveE - _ZN40_INTERNAL_fb4b1bb4_4_k_cu_aa80ab14_104214cuda3std3__48in_placeE)
_ZN40_INTERNAL_fb4b1bb4_4_k_cu_aa80ab14_104214cuda3std3__48in_placeE:
	.zero		1
	.type		_ZN40_INTERNAL_fb4b1bb4_4_k_cu_aa80ab14_104214cuda3std6ranges3__45__cpo9iter_moveE,@object
	.size		_ZN40_INTERNAL_fb4b1bb4_4_k_cu_aa80ab14_104214cuda3std6ranges3__45__cpo9iter_moveE,(_ZN40_INTERNAL_fb4b1bb4_4_k_cu_aa80ab14_104214cuda3std3__45__cpo5beginE - _ZN40_INTERNAL_fb4b1bb4_4_k_cu_aa80ab14_104214cuda3std6ranges3__45__cpo9iter_moveE)
_ZN40_INTERNAL_fb4b1bb4_4_k_cu_aa80ab14_104214cuda3std6ranges3__45__cpo9iter_moveE:
	.zero		1
	.type		_ZN40_INTERNAL_fb4b1bb4_4_k_cu_aa80ab14_104214cuda3std3__45__cpo5beginE,@object
	.size		_ZN40_INTERNAL_fb4b1bb4_4_k_cu_aa80ab14_104214cuda3std3__45__cpo5beginE,(_ZN40_INTERNAL_fb4b1bb4_4_k_cu_aa80ab14_104214cuda3std3__442_GLOBAL__N__fb4b1bb4_4_k_cu_aa80ab14_104216ignoreE - _ZN40_INTERNAL_fb4b1bb4_4_k_cu_aa80ab14_104214cuda3std3__45__cpo5beginE)
_ZN40_INTERNAL_fb4b1bb4_4_k_cu_aa80ab14_104214cuda3std3__45__cpo5beginE:
	.zero		1
	.type		_ZN40_INTERNAL_fb4b1bb4_4_k_cu_aa80ab14_104214cuda3std3__442_GLOBAL__N__fb4b1bb4_4_k_cu_aa80ab14_104216ignoreE,@object
	.size		_ZN40_INTERNAL_fb4b1bb4_4_k_cu_aa80ab14_104214cuda3std3__442_GLOBAL__N__fb4b1bb4_4_k_cu_aa80ab14_104216ignoreE,(_ZN40_INTERNAL_fb4b1bb4_4_k_cu_aa80ab14_104214cute7productE - _ZN40_INTERNAL_fb4b1bb4_4_k_cu_aa80ab14_104214cuda3std3__442_GLOBAL__N__fb4b1bb4_4_k_cu_aa80ab14_104216ignoreE)
_ZN40_INTERNAL_fb4b1bb4_4_k_cu_aa80ab14_104214cuda3std3__442_GLOBAL__N__fb4b1bb4_4_k_cu_aa80ab14_104216ignoreE:
	.zero		1
	.type		_ZN40_INTERNAL_fb4b1bb4_4_k_cu_aa80ab14_104214cute7productE,@object
	.size		_ZN40_INTERNAL_fb4b1bb4_4_k_cu_aa80ab14_104214cute7productE,(_ZN40_INTERNAL_fb4b1bb4_4_k_cu_aa80ab14_104214cuda3std3__45__cpo3endE - _ZN40_INTERNAL_fb4b1bb4_4_k_cu_aa80ab14_104214cute7productE)
_ZN40_INTERNAL_fb4b1bb4_4_k_cu_aa80ab14_104214cute7productE:
	.zero		1
	.type		_ZN40_INTERNAL_fb4b1bb4_4_k_cu_aa80ab14_104214cuda3std3__45__cpo3endE,@object
	.size		_ZN40_INTERNAL_fb4b1bb4_4_k_cu_aa80ab14_104214cuda3std3__45__cpo3endE,(_ZN40_INTERNAL_fb4b1bb4_4_k_cu_aa80ab14_104214cuda3std3__419piecewise_constructE - _ZN40_INTERNAL_fb4b1bb4_4_k_cu_aa80ab14_104214cuda3std3__45__cpo3endE)
_ZN40_INTERNAL_fb4b1bb4_4_k_cu_aa80ab14_104214cuda3std3__45__cpo3endE:
	.zero		1
	.type		_ZN40_INTERNAL_fb4b1bb4_4_k_cu_aa80ab14_104214cuda3std3__419piecewise_constructE,@object
	.size		_ZN40_INTERNAL_fb4b1bb4_4_k_cu_aa80ab14_104214cuda3std3__419piecewise_constructE,(_ZN40_INTERNAL_fb4b1bb4_4_k_cu_aa80ab14_104214cuda3std3__45__cpo4cendE - _ZN40_INTERNAL_fb4b1bb4_4_k_cu_aa80ab14_104214cuda3std3__419piecewise_constructE)
_ZN40_INTERNAL_fb4b1bb4_4_k_cu_aa80ab14_104214cuda3std3__419piecewise_constructE:
	.zero		1
	.type		_ZN40_INTERNAL_fb4b1bb4_4_k_cu_aa80ab14_104214cuda3std3__45__cpo4cendE,@object
	.size		_ZN40_INTERNAL_fb4b1bb4_4_k_cu_aa80ab14_104214cuda3std3__45__cpo4cendE,(_ZN40_INTERNAL_fb4b1bb4_4_k_cu_aa80ab14_104214cuda3std6ranges3__45__cpo4swapE - _ZN40_INTERNAL_fb4b1bb4_4_k_cu_aa80ab14_104214cuda3std3__45__cpo4cendE)
_ZN40_INTERNAL_fb4b1bb4_4_k_cu_aa80ab14_104214cuda3std3__45__cpo4cendE:
	.zero		1
	.type		_ZN40_INTERNAL_fb4b1bb4_4_k_cu_aa80ab14_104214cuda3std6ranges3__45__cpo4swapE,@object
	.size		_ZN40_INTERNAL_fb4b1bb4_4_k_cu_aa80ab14_104214cuda3std6ranges3__45__cpo4swapE,(.L_10 - _ZN40_INTERNAL_fb4b1bb4_4_k_cu_aa80ab14_104214cuda3std6ranges3__45__cpo4swapE)
_ZN40_INTERNAL_fb4b1bb4_4_k_cu_aa80ab14_104214cuda3std6ranges3__45__cpo4swapE:
	.zero		1
.L_10:


//--------------------- .nv.constant0._ZN7cutlass13device_kernelINS_4gemm6kernel13GemmUniversalIN4cute5tupleIJiiiiEEENS1_10collective13CollectiveMmaINS1_35MainloopSm100TmaUmmaWarpSpecializedILi4ELi2ELi4ENS5_IJNS4_1CILi2EEESB_NSA_ILi1EEEEEEEENS5_IJNSA_ILi256EEENSA_ILi128EEENSA_ILi64EEEEEENS_10tfloat32_tENS5_IJlSC_lEEESJ_SK_NS4_8TiledMMAINS4_8MMA_AtomIJNS4_23SM100_MMA_TF32_2x1SM_SSISJ_SJ_fLi256ELi128ELNS4_4UMMA5MajorE0ELSP_0ELNSO_7ScaleInE0ELSQ_0EEEEEENS4_6LayoutINS5_IJSC_SC_SC_EEENS5_IJNSA_ILi0EEESV_SV_EEEEENS5_IJNS4_10UnderscoreESY_SY_EEEEENS4_28SM100_TMA_2SM_LOAD_MULTICASTENS4_14ComposedLayoutINS4_7SwizzleILi3ELi4ELi3EEENS4_18smem_ptr_flag_bitsILi32EEENST_INS5_IJNSA_ILi8EEENSA_ILi32EEEEEENS5_IJS18_SC_EEEEEEEvNS4_8identityENS4_18SM100_TMA_2SM_LOADES1C_vS1D_EENS_8epilogue10collective18CollectiveEpilogueINS1G_23Sm100TmaWarpSpecializedILi4ELi2ELi16ELb1ELb0EEEJNS5_IJSG_SG_SH_EEENS5_IJNST_ISG_SC_EENST_INSA_ILi16EEESC_EEEEESJ_SK_SJ_SK_NS1G_6fusion15FusionCallbacksIS1K_NS1Q_17LinearCombinationISJ_fSJ_fLNS_15FloatRoundStyleE2EEES1L_S1P_JEEENS4_5SM1004TMEM4LOAD26SM100_TMEM_LOAD_32dp32b16xENS4_13SM90_TMA_LOADENS12_INS13_ILi2ELi4ELi3EEES16_NST_INS5_IJS17_S1N_EEENS5_IJS1N_SC_EEEEEEENS4_39AutoVectorizingCopyWithAssumedAlignmentILi128EEENS4_14SM90_TMA_STOREES25_S27_S27_EEEvvEEEEvNT_6ParamsE --------------------------
	.section	.nv.constant0._ZN7cutlass13device_kernelINS_4gemm6kernel13GemmUniversalIN4cute5tupleIJiiiiEEENS1_10collective13CollectiveMmaINS1_35MainloopSm100TmaUmmaWarpSpecializedILi4ELi2ELi4ENS5_IJNS4_1CILi2EEESB_NSA_ILi1EEEEEEEENS5_IJNSA_ILi256EEENSA_ILi128EEENSA_ILi64EEEEEENS_10tfloat32_tENS5_IJlSC_lEEESJ_SK_NS4_8TiledMMAINS4_8MMA_AtomIJNS4_23SM100_MMA_TF32_2x1SM_SSISJ_SJ_fLi256ELi128ELNS4_4UMMA5MajorE0ELSP_0ELNSO_7ScaleInE0ELSQ_0EEEEEENS4_6LayoutINS5_IJSC_SC_SC_EEENS5_IJNSA_ILi0EEESV_SV_EEEEENS5_IJNS4_10UnderscoreESY_SY_EEEEENS4_28SM100_TMA_2SM_LOAD_MULTICASTENS4_14ComposedLayoutINS4_7SwizzleILi3ELi4ELi3EEENS4_18smem_ptr_flag_bitsILi32EEENST_INS5_IJNSA_ILi8EEENSA_ILi32EEEEEENS5_IJS18_SC_EEEEEEEvNS4_8identityENS4_18SM100_TMA_2SM_LOADES1C_vS1D_EENS_8epilogue10collective18CollectiveEpilogueINS1G_23Sm100TmaWarpSpecializedILi4ELi2ELi16ELb1ELb0EEEJNS5_IJSG_SG_SH_EEENS5_IJNST_ISG_SC_EENST_INSA_ILi16EEESC_EEEEESJ_SK_SJ_SK_NS1G_6fusion15FusionCallbacksIS1K_NS1Q_17LinearCombinationISJ_fSJ_fLNS_15FloatRoundStyleE2EEES1L_S1P_JEEENS4_5SM1004TMEM4LOAD26SM100_TMEM_LOAD_32dp32b16xENS4_13SM90_TMA_LOADENS12_INS13_ILi2ELi4ELi3EEES16_NST_INS5_IJS17_S1N_EEENS5_IJS1N_SC_EEEEEEENS4_39AutoVectorizingCopyWithAssumedAlignmentILi128EEENS4_14SM90_TMA_STOREES25_S27_S27_EEEvvEEEEvNT_6ParamsE,"a",@progbits
	.sectionflags	@""
	.align	4
.nv.constant0._ZN7cutlass13device_kernelINS_4gemm6kernel13GemmUniversalIN4cute5tupleIJiiiiEEENS1_10collective13CollectiveMmaINS1_35MainloopSm100TmaUmmaWarpSpecializedILi4ELi2ELi4ENS5_IJNS4_1CILi2EEESB_NSA_ILi1EEEEEEEENS5_IJNSA_ILi256EEENSA_ILi128EEENSA_ILi64EEEEEENS_10tfloat32_tENS5_IJlSC_lEEESJ_SK_NS4_8TiledMMAINS4_8MMA_AtomIJNS4_23SM100_MMA_TF32_2x1SM_SSISJ_SJ_fLi256ELi128ELNS4_4UMMA5MajorE0ELSP_0ELNSO_7ScaleInE0ELSQ_0EEEEEENS4_6LayoutINS5_IJSC_SC_SC_EEENS5_IJNSA_ILi0EEESV_SV_EEEEENS5_IJNS4_10UnderscoreESY_SY_EEEEENS4_28SM100_TMA_2SM_LOAD_MULTICASTENS4_14ComposedLayoutINS4_7SwizzleILi3ELi4ELi3EEENS4_18smem_ptr_flag_bitsILi32EEENST_INS5_IJNSA_ILi8EEENSA_ILi32EEEEEENS5_IJS18_SC_EEEEEEEvNS4_8identityENS4_18SM100_TMA_2SM_LOADES1C_vS1D_EENS_8epilogue10collective18CollectiveEpilogueINS1G_23Sm100TmaWarpSpecializedILi4ELi2ELi16ELb1ELb0EEEJNS5_IJSG_SG_SH_EEENS5_IJNST_ISG_SC_EENST_INSA_ILi16EEESC_EEEEESJ_SK_SJ_SK_NS1G_6fusion15FusionCallbacksIS1K_NS1Q_17LinearCombinationISJ_fSJ_fLNS_15FloatRoundStyleE2EEES1L_S1P_JEEENS4_5SM1004TMEM4LOAD26SM100_TMEM_LOAD_32dp32b16xENS4_13SM90_TMA_LOADENS12_INS13_ILi2ELi4ELi3EEES16_NST_INS5_IJS17_S1N_EEENS5_IJS1N_SC_EEEEEEENS4_39AutoVectorizingCopyWithAssumedAlignmentILi128EEENS4_14SM90_TMA_STOREES25_S27_S27_EEEvvEEEEvNT_6ParamsE:
	.zero		2944


//--------------------- SYMBOLS --------------------------

	.type		.nv.reservedSmem.offset0,@object
	.size		.nv.reservedSmem.offset0,0x4
	.type		.nv.reservedSmem.cap,@object
	.size		.nv.reservedSmem.cap,0x4
	.type		__assertfail,@function
